	.target	sm_90a

	.elftype	@"ET_EXEC"


//--------------------- .note.nv.tkinfo           --------------------------
	.section	.note.nv.tkinfo,"",@"SHT_NOTE"
	.sectionflags	@"SHF_NOTE_NV_TKINFO"
	.tkinfo
        /*0018*/ 	.word	0x00000002
        /*0030*/ 	.string	""
        /*0030*/ 	.string	"ptxas"
        /*0030*/ 	.string	"Cuda compilation tools, release 13.0, V13.0.88"
        /*0030*/ 	.string	"Build cuda_13.0.r13.0/compiler.36424714_0"
        /*0030*/ 	.string	"-arch sm_90a -m 64 "



//--------------------- .note.nv.cuinfo           --------------------------
	.section	.note.nv.cuinfo,"",@"SHT_NOTE"
	.sectionflags	@"SHF_NOTE_NV_CUINFO"
        /*0018*/ 	.short	0x0002
        /*001a*/ 	.short	0x005a
        /*001c*/ 	.short	0x0082
	.zero		2


//--------------------- .nv.info                  --------------------------
	.section	.nv.info,"",@"SHT_CUDA_INFO"
	.align	4


	//----- nvinfo : EIATTR_REGCOUNT
	.align		4
        /*0000*/ 	.byte	0x04, 0x2f
        /*0002*/ 	.short	(.L_15 - .L_14)
	.align		4
.L_14:
        /*0004*/ 	.word	index@(_ZN7cutlass13device_kernelINS_4gemm6kernel13GemmUniversalIN4cute5tupleIJiiiiEEENS1_10collective13CollectiveMmaINS1_34MainloopSm90TmaGmmaWarpSpecializedILi4ENS5_IJNS4_1CILi1EEENSA_ILi2EEESB_EEENS1_35KernelTmaWarpSpecializedCooperativeEEENS5_IJNSA_ILi256EEENSA_ILi128EEENSA_ILi64EEEEEENS_10bfloat16_tENS5_IJlSB_lEEESK_SL_NS4_8TiledMMAINS4_8MMA_AtomIJNS4_4SM904GMMA28MMA_64x128x16_F32BF16BF16_SSILNSP_5MajorE0ELSR_0ELNSP_7ScaleInE1ELSS_1EEEEEENS4_6LayoutINS5_IJSC_SB_SB_EEENS5_IJSB_NSA_ILi0EEESX_EEEEENS5_IJNS4_10UnderscoreES10_S10_EEEEENS4_23SM90_TMA_LOAD_MULTICASTENS4_14ComposedLayoutINS4_7SwizzleILi3ELi4ELi3EEENS4_18smem_ptr_flag_bitsILi16EEENSV_INS5_IJNSA_ILi8EEESI_EEENS5_IJSI_SB_EEEEEEEvNS4_8identityENS4_13SM90_TMA_LOADES1D_vS1E_EENS_8epilogue10collective6detail29Sm90TmaWarpSpecializedAdapterINS1I_15DefaultEpilogueISK_SL_SL_NS1H_6thread17LinearCombinationISK_Li1EffLNS1M_9ScaleType4KindE0ELNS_15FloatRoundStyleE2ESK_EENS1_15EpilogueDefaultEEEEEvvEEEEvNT_6ParamsE)
        /*0008*/ 	.word	0x000000a8


	//----- nvinfo : EIATTR_FRAME_SIZE
	.align		4
.L_15:
        /*000c*/ 	.byte	0x04, 0x11
        /*000e*/ 	.short	(.L_17 - .L_16)
	.align		4
.L_16:
        /*0010*/ 	.word	index@(_ZN7cutlass13device_kernelINS_4gemm6kernel13GemmUniversalIN4cute5tupleIJiiiiEEENS1_10collective13CollectiveMmaINS1_34MainloopSm90TmaGmmaWarpSpecializedILi4ENS5_IJNS4_1CILi1EEENSA_ILi2EEESB_EEENS1_35KernelTmaWarpSpecializedCooperativeEEENS5_IJNSA_ILi256EEENSA_ILi128EEENSA_ILi64EEEEEENS_10bfloat16_tENS5_IJlSB_lEEESK_SL_NS4_8TiledMMAINS4_8MMA_AtomIJNS4_4SM904GMMA28MMA_64x128x16_F32BF16BF16_SSILNSP_5MajorE0ELSR_0ELNSP_7ScaleInE1ELSS_1EEEEEENS4_6LayoutINS5_IJSC_SB_SB_EEENS5_IJSB_NSA_ILi0EEESX_EEEEENS5_IJNS4_10UnderscoreES10_S10_EEEEENS4_23SM90_TMA_LOAD_MULTICASTENS4_14ComposedLayoutINS4_7SwizzleILi3ELi4ELi3EEENS4_18smem_ptr_flag_bitsILi16EEENSV_INS5_IJNSA_ILi8EEESI_EEENS5_IJSI_SB_EEEEEEEvNS4_8identityENS4_13SM90_TMA_LOADES1D_vS1E_EENS_8epilogue10collective6detail29Sm90TmaWarpSpecializedAdapterINS1I_15DefaultEpilogueISK_SL_SL_NS1H_6thread17LinearCombinationISK_Li1EffLNS1M_9ScaleType4KindE0ELNS_15FloatRoundStyleE2ESK_EENS1_15EpilogueDefaultEEEEEvvEEEEvNT_6ParamsE)
        /*0014*/ 	.word	0x00000000


	//----- nvinfo : EIATTR_MIN_STACK_SIZE
	.align		4
.L_17:
        /*0018*/ 	.byte	0x04, 0x12
        /*001a*/ 	.short	(.L_19 - .L_18)
	.align		4
.L_18:
        /*001c*/ 	.word	index@(_ZN7cutlass13device_kernelINS_4gemm6kernel13GemmUniversalIN4cute5tupleIJiiiiEEENS1_10collective13CollectiveMmaINS1_34MainloopSm90TmaGmmaWarpSpecializedILi4ENS5_IJNS4_1CILi1EEENSA_ILi2EEESB_EEENS1_35KernelTmaWarpSpecializedCooperativeEEENS5_IJNSA_ILi256EEENSA_ILi128EEENSA_ILi64EEEEEENS_10bfloat16_tENS5_IJlSB_lEEESK_SL_NS4_8TiledMMAINS4_8MMA_AtomIJNS4_4SM904GMMA28MMA_64x128x16_F32BF16BF16_SSILNSP_5MajorE0ELSR_0ELNSP_7ScaleInE1ELSS_1EEEEEENS4_6LayoutINS5_IJSC_SB_SB_EEENS5_IJSB_NSA_ILi0EEESX_EEEEENS5_IJNS4_10UnderscoreES10_S10_EEEEENS4_23SM90_TMA_LOAD_MULTICASTENS4_14ComposedLayoutINS4_7SwizzleILi3ELi4ELi3EEENS4_18smem_ptr_flag_bitsILi16EEENSV_INS5_IJNSA_ILi8EEESI_EEENS5_IJSI_SB_EEEEEEEvNS4_8identityENS4_13SM90_TMA_LOADES1D_vS1E_EENS_8epilogue10collective6detail29Sm90TmaWarpSpecializedAdapterINS1I_15DefaultEpilogueISK_SL_SL_NS1H_6thread17LinearCombinationISK_Li1EffLNS1M_9ScaleType4KindE0ELNS_15FloatRoundStyleE2ESK_EENS1_15EpilogueDefaultEEEEEvvEEEEvNT_6ParamsE)
        /*0020*/ 	.word	0x00000000
.L_19:


//--------------------- .nv.compat                --------------------------
	.section	.nv.compat,"",@"SHT_CUDA_COMPAT_INFO"
	.align	4
        /*0000*/ 	.byte	0x02, 0x09, 0x01, 0x00, 0x02, 0x02, 0x04, 0x00, 0x02, 0x05, 0x05, 0x00, 0x03, 0x07, 0x01, 0x01
        /*0010*/ 	.byte	0x02, 0x03, 0x01, 0x00, 0x02, 0x06, 0x01, 0x00, 0x04, 0x0b, 0x08, 0x00, 0x00, 0x00, 0x00, 0x00
        /*0020*/ 	.byte	0x00, 0x00, 0x00, 0x00


//--------------------- .nv.info._ZN7cutlass13device_kernelINS_4gemm6kernel13GemmUniversalIN4cute5tupleIJiiiiEEENS1_10collective13CollectiveMmaINS1_34MainloopSm90TmaGmmaWarpSpecializedILi4ENS5_IJNS4_1CILi1EEENSA_ILi2EEESB_EEENS1_35KernelTmaWarpSpecializedCooperativeEEENS5_IJNSA_ILi256EEENSA_ILi128EEENSA_ILi64EEEEEENS_10bfloat16_tENS5_IJlSB_lEEESK_SL_NS4_8TiledMMAINS4_8MMA_AtomIJNS4_4SM904GMMA28MMA_64x128x16_F32BF16BF16_SSILNSP_5MajorE0ELSR_0ELNSP_7ScaleInE1ELSS_1EEEEEENS4_6LayoutINS5_IJSC_SB_SB_EEENS5_IJSB_NSA_ILi0EEESX_EEEEENS5_IJNS4_10UnderscoreES10_S10_EEEEENS4_23SM90_TMA_LOAD_MULTICASTENS4_14ComposedLayoutINS4_7SwizzleILi3ELi4ELi3EEENS4_18smem_ptr_flag_bitsILi16EEENSV_INS5_IJNSA_ILi8EEESI_EEENS5_IJSI_SB_EEEEEEEvNS4_8identityENS4_13SM90_TMA_LOADES1D_vS1E_EENS_8epilogue10collective6detail29Sm90TmaWarpSpecializedAdapterINS1I_15DefaultEpilogueISK_SL_SL_NS1H_6thread17LinearCombinationISK_Li1EffLNS1M_9ScaleType4KindE0ELNS_15FloatRoundStyleE2ESK_EENS1_15EpilogueDefaultEEEEEvvEEEEvNT_6ParamsE --------------------------
	.section	.nv.info._ZN7cutlass13device_kernelINS_4gemm6kernel13GemmUniversalIN4cute5tupleIJiiiiEEENS1_10collective13CollectiveMmaINS1_34MainloopSm90TmaGmmaWarpSpecializedILi4ENS5_IJNS4_1CILi1EEENSA_ILi2EEESB_EEENS1_35KernelTmaWarpSpecializedCooperativeEEENS5_IJNSA_ILi256EEENSA_ILi128EEENSA_ILi64EEEEEENS_10bfloat16_tENS5_IJlSB_lEEESK_SL_NS4_8TiledMMAINS4_8MMA_AtomIJNS4_4SM904GMMA28MMA_64x128x16_F32BF16BF16_SSILNSP_5MajorE0ELSR_0ELNSP_7ScaleInE1ELSS_1EEEEEENS4_6LayoutINS5_IJSC_SB_SB_EEENS5_IJSB_NSA_ILi0EEESX_EEEEENS5_IJNS4_10UnderscoreES10_S10_EEEEENS4_23SM90_TMA_LOAD_MULTICASTENS4_14ComposedLayoutINS4_7SwizzleILi3ELi4ELi3EEENS4_18smem_ptr_flag_bitsILi16EEENSV_INS5_IJNSA_ILi8EEESI_EEENS5_IJSI_SB_EEEEEEEvNS4_8identityENS4_13SM90_TMA_LOADES1D_vS1E_EENS_8epilogue10collective6detail29Sm90TmaWarpSpecializedAdapterINS1I_15DefaultEpilogueISK_SL_SL_NS1H_6thread17LinearCombinationISK_Li1EffLNS1M_9ScaleType4KindE0ELNS_15FloatRoundStyleE2ESK_EENS1_15EpilogueDefaultEEEEEvvEEEEvNT_6ParamsE,"",@"SHT_CUDA_INFO"
	.sectionflags	@""
	.align	4


	//----- nvinfo : EIATTR_CUDA_API_VERSION
	.align		4
        /*0000*/ 	.byte	0x04, 0x37
        /*0002*/ 	.short	(.L_21 - .L_20)
.L_20:
        /*0004*/ 	.word	0x00000082


	//----- nvinfo : EIATTR_KPARAM_INFO
	.align		4
.L_21:
        /*0008*/ 	.byte	0x04, 0x17
        /*000a*/ 	.short	(.L_23 - .L_22)
.L_22:
        /*000c*/ 	.word	0x00000000
        /*0010*/ 	.short	0x0000
        /*0012*/ 	.short	0x0070
        /*0014*/ 	.byte	0x00, 0xf0, 0x01, 0x10


	//----- nvinfo : EIATTR_SPARSE_MMA_MASK
	.align		4
.L_23:
        /*0018*/ 	.byte	0x03, 0x50
        /*001a*/ 	.short	0x0000


	//----- nvinfo : EIATTR_MAXREG_COUNT
	.align		4
        /*001c*/ 	.byte	0x03, 0x1b
        /*001e*/ 	.short	0x00a8


	//----- nvinfo : EIATTR_NUM_BARRIERS
	.align		4
        /*0020*/ 	.byte	0x02, 0x4c
        /*0022*/ 	.byte	0x01
	.zero		1


	//----- nvinfo : EIATTR_EXTERNS
	.align		4
        /*0024*/ 	.byte	0x04, 0x0f
        /*0026*/ 	.short	(.L_25 - .L_24)


	//   ....[0]....
	.align		4
.L_24:
        /*0028*/ 	.word	index@(__assertfail)


	//----- nvinfo : EIATTR_MERCURY_ISA_VERSION
	.align		4
.L_25:
        /*002c*/ 	.byte	0x03, 0x5f
        /*002e*/ 	.short	0x0101


	//----- nvinfo : EIATTR_INT_WARP_WIDE_INSTR_OFFSETS
	.align		4
        /*0030*/ 	.byte	0x04, 0x31
        /*0032*/ 	.short	(.L_27 - .L_26)


	//   ....[0]....
.L_26:
        /*0034*/ 	.word	0x00000420


	//   ....[1]....
        /*0038*/ 	.word	0x00000440


	//   ....[2]....
        /*003c*/ 	.word	0x00000610


	//   ....[3]....
        /*0040*/ 	.word	0x00001ee0


	//----- nvinfo : EIATTR_COOP_GROUP_MASK_REGIDS
	.align		4
.L_27:
        /*0044*/ 	.byte	0x04, 0x29
        /*0046*/ 	.short	(.L_29 - .L_28)


	//   ....[0]....
.L_28:
        /*0048*/ 	.word	0xffffffff


	//   ....[1]....
        /*004c*/ 	.word	0xffffffff


	//   ....[2]....
        /*0050*/ 	.word	0xffffffff


	//   ....[3]....
        /*0054*/ 	.word	0xffffffff


	//   ....[4]....
        /*0058*/ 	.word	0xffffffff


	//   ....[5]....
        /*005c*/ 	.word	0xffffffff


	//----- nvinfo : EIATTR_COOP_GROUP_INSTR_OFFSETS
	.align		4
.L_29:
        /*0060*/ 	.byte	0x04, 0x28
        /*0062*/ 	.short	(.L_31 - .L_30)


	//   ....[0]....
.L_30:
        /*0064*/ 	.word	0x00000060


	//   ....[1]....
        /*0068*/ 	.word	0x00000070


	//   ....[2]....
        /*006c*/ 	.word	0x00000130


	//   ....[3]....
        /*0070*/ 	.word	0x000002d0


	//   ....[4]....
        /*0074*/ 	.word	0x00000780


	//   ....[5]....
        /*0078*/ 	.word	0x000011d0


	//----- nvinfo : EIATTR_REG_RECONFIG
	.align		4
.L_31:
        /*007c*/ 	.byte	0x01, 0x54
	.zero		2


	//----- nvinfo : EIATTR_SYSCALL_OFFSETS
	.align		4
        /*0080*/ 	.byte	0x04, 0x46
        /*0082*/ 	.short	(.L_33 - .L_32)


	//   ....[0]....
.L_32:
        /*0084*/ 	.word	0x00001390


	//----- nvinfo : EIATTR_MBARRIER_INSTR_OFFSETS
	.align		4
.L_33:
        /*0088*/ 	.byte	0x04, 0x39
        /*008a*/ 	.short	(.L_35 - .L_34)


	//   ....[0]....
.L_34:
        /*008c*/ 	.word	0x00000230
        /*0090*/ 	.word	0x000000ff
        /*0094*/ 	.word	0x00000000
        /*0098*/ 	.short	0x0100
        /*009a*/ 	.byte	0x08
	.zero		1


	//   ....[1]....
        /*009c*/ 	.word	0x00000240
        /*00a0*/ 	.word	0x000000ff
        /*00a4*/ 	.word	0x00000020
        /*00a8*/ 	.short	0x0100
        /*00aa*/ 	.byte	0x08
	.zero		1


	//   ....[2]....
        /*00ac*/ 	.word	0x00000250
        /*00b0*/ 	.word	0x000000ff
        /*00b4*/ 	.word	0x00000008
        /*00b8*/ 	.short	0x0100
        /*00ba*/ 	.byte	0x08
	.zero		1


	//   ....[3]....
        /*00bc*/ 	.word	0x00000260
        /*00c0*/ 	.word	0x000000ff
        /*00c4*/ 	.word	0x00000028
        /*00c8*/ 	.short	0x0100
        /*00ca*/ 	.byte	0x08
	.zero		1


	//   ....[4]....
        /*00cc*/ 	.word	0x00000270
        /*00d0*/ 	.word	0x000000ff
        /*00d4*/ 	.word	0x00000010
        /*00d8*/ 	.short	0x0100
        /*00da*/ 	.byte	0x08
	.zero		1


	//   ....[5]....
        /*00dc*/ 	.word	0x00000280
        /*00e0*/ 	.word	0x000000ff
        /*00e4*/ 	.word	0x00000030
        /*00e8*/ 	.short	0x0100
        /*00ea*/ 	.byte	0x08
	.zero		1


	//   ....[6]....
        /*00ec*/ 	.word	0x00000290
        /*00f0*/ 	.word	0x000000ff
        /*00f4*/ 	.word	0x00000018
        /*00f8*/ 	.short	0x0100
        /*00fa*/ 	.byte	0x08
	.zero		1


	//   ....[7]....
        /*00fc*/ 	.word	0x000002a0
        /*0100*/ 	.word	0x000000ff
        /*0104*/ 	.word	0x00000038
        /*0108*/ 	.short	0x0100
        /*010a*/ 	.byte	0x08
	.zero		1


	//   ....[8]....
        /*010c*/ 	.word	0x00000690
        /*0110*/ 	.word	0x000000ff
        /*0114*/ 	.word	0x00000050
        /*0118*/ 	.short	0x0100
        /*011a*/ 	.byte	0x06
	.zero		1


	//   ....[9]....
        /*011c*/ 	.word	0x00000720
        /*0120*/ 	.word	0x000000ff
        /*0124*/ 	.word	0x00000058
        /*0128*/ 	.short	0x0100
        /*012a*/ 	.byte	0x06
	.zero		1


	//   ....[10]....
        /*012c*/ 	.word	0x00001450
        /*0130*/ 	.word	0x00000003
        /*0134*/ 	.word	0x00000000
        /*0138*/ 	.short	0x010a
        /*013a*/ 	.byte	0x3f
	.zero		1


	//   ....[11]....
        /*013c*/ 	.word	0x00001490
        /*0140*/ 	.word	0x00000003
        /*0144*/ 	.word	0x00000000
        /*0148*/ 	.short	0x010a
        /*014a*/ 	.byte	0x3f
	.zero		1


	//   ....[12]....
        /*014c*/ 	.word	0x000019a0
        /*0150*/ 	.word	0x00000005
        /*0154*/ 	.word	0x00000000
        /*0158*/ 	.short	0x010a
        /*015a*/ 	.byte	0x3f
	.zero		1


	//   ....[13]....
        /*015c*/ 	.word	0x000019e0
        /*0160*/ 	.word	0x00000005
        /*0164*/ 	.word	0x00000000
        /*0168*/ 	.short	0x010a
        /*016a*/ 	.byte	0x3f
	.zero		1


	//   ....[14]....
        /*016c*/ 	.word	0x00001d80
        /*0170*/ 	.word	0x00000005
        /*0174*/ 	.word	0x00000000
        /*0178*/ 	.short	0x0101
        /*017a*/ 	.byte	0x3f
	.zero		1


	//   ....[15]....
        /*017c*/ 	.word	0x00001f60
        /*0180*/ 	.word	0x00000003
        /*0184*/ 	.word	0x00000000
        /*0188*/ 	.short	0x0101
        /*018a*/ 	.byte	0x3f
	.zero		1


	//   ....[16]....
        /*018c*/ 	.word	0x0000b7b0
        /*0190*/ 	.word	0x00000016
        /*0194*/ 	.word	0x00000020
        /*0198*/ 	.short	0x010a
        /*019a*/ 	.byte	0x3f
	.zero		1


	//   ....[17]....
        /*019c*/ 	.word	0x0000bb60
        /*01a0*/ 	.word	0x00000005
        /*01a4*/ 	.word	0x00000058
        /*01a8*/ 	.short	0x0101
        /*01aa*/ 	.byte	0x3f
	.zero		1


	//   ....[18]....
        /*01ac*/ 	.word	0x0000c270
        /*01b0*/ 	.word	0x00000007
        /*01b4*/ 	.word	0x00000000
        /*01b8*/ 	.short	0x010a
        /*01ba*/ 	.byte	0x3f
	.zero		1


	//   ....[19]....
        /*01bc*/ 	.word	0x0000c2f0
        /*01c0*/ 	.word	0x00000008
        /*01c4*/ 	.word	0x00000000
        /*01c8*/ 	.short	0x010a
        /*01ca*/ 	.byte	0x3f
	.zero		1


	//   ....[20]....
        /*01cc*/ 	.word	0x0000c380
        /*01d0*/ 	.word	0x0000000b
        /*01d4*/ 	.word	0x00000000
        /*01d8*/ 	.short	0x010a
        /*01da*/ 	.byte	0x3f
	.zero		1


	//   ....[21]....
        /*01dc*/ 	.word	0x0000c410
        /*01e0*/ 	.word	0x00000003
        /*01e4*/ 	.word	0x00000000
        /*01e8*/ 	.short	0x010a
        /*01ea*/ 	.byte	0x3f
	.zero		1


	//   ....[22]....
        /*01ec*/ 	.word	0x0000c470
        /*01f0*/ 	.word	0x00000003
        /*01f4*/ 	.word	0x00000000
        /*01f8*/ 	.short	0x010a
        /*01fa*/ 	.byte	0x3f
	.zero		1


	//   ....[23]....
        /*01fc*/ 	.word	0x0000c4c0
        /*0200*/ 	.word	0x00000005
        /*0204*/ 	.word	0x00000000
        /*0208*/ 	.short	0x010a
        /*020a*/ 	.byte	0x3f
	.zero		1


	//   ....[24]....
        /*020c*/ 	.word	0x0000c590
        /*0210*/ 	.word	0x00000016
        /*0214*/ 	.word	0x00000020
        /*0218*/ 	.short	0x010a
        /*021a*/ 	.byte	0x3f
	.zero		1


	//   ....[25]....
        /*021c*/ 	.word	0x0000c660
        /*0220*/ 	.word	0x00000007
        /*0224*/ 	.word	0x00000000
        /*0228*/ 	.short	0x010a
        /*022a*/ 	.byte	0x3f
	.zero		1


	//   ....[26]....
        /*022c*/ 	.word	0x0000c6b0
        /*0230*/ 	.word	0x00000008
        /*0234*/ 	.word	0x00000000
        /*0238*/ 	.short	0x010a
        /*023a*/ 	.byte	0x3f
	.zero		1


	//   ....[27]....
        /*023c*/ 	.word	0x0000c700
        /*0240*/ 	.word	0x0000000b
        /*0244*/ 	.word	0x00000000
        /*0248*/ 	.short	0x010a
        /*024a*/ 	.byte	0x3f
	.zero		1


	//----- nvinfo : EIATTR_NUM_MBARRIERS
	.align		4
.L_35:
        /*024c*/ 	.byte	0x03, 0x38
        /*024e*/ 	.short	0x000a


	//----- nvinfo : EIATTR_EXIT_INSTR_OFFSETS
	.align		4
        /*0250*/ 	.byte	0x04, 0x1c
        /*0252*/ 	.short	(.L_37 - .L_36)


	//   ....[0]....
.L_36:
        /*0254*/ 	.word	0x000008e0


	//   ....[1]....
        /*0258*/ 	.word	0x00001100


	//   ....[2]....
        /*025c*/ 	.word	0x0000aed0


	//   ....[3]....
        /*0260*/ 	.word	0x0000b430


	//   ....[4]....
        /*0264*/ 	.word	0x0000c460


	//----- nvinfo : EIATTR_MAX_THREADS
	.align		4
.L_37:
        /*0268*/ 	.byte	0x04, 0x05
        /*026a*/ 	.short	(.L_39 - .L_38)
.L_38:
        /*026c*/ 	.word	0x00000180
        /*0270*/ 	.word	0x00000001
        /*0274*/ 	.word	0x00000001


	//----- nvinfo : EIATTR_CRS_STACK_SIZE
	.align		4
.L_39:
        /*0278*/ 	.byte	0x04, 0x1e
        /*027a*/ 	.short	(.L_41 - .L_40)
.L_40:
        /*027c*/ 	.word	0x00000000


	//----- nvinfo : EIATTR_CBANK_PARAM_SIZE
	.align		4
.L_41:
        /*0280*/ 	.byte	0x03, 0x19
        /*0282*/ 	.short	0x0470


	//----- nvinfo : EIATTR_PARAM_CBANK
	.align		4
        /*0284*/ 	.byte	0x04, 0x0a
        /*0286*/ 	.short	(.L_43 - .L_42)
	.align		4
.L_42:
        /*0288*/ 	.word	index@(.nv.constant0._ZN7cutlass13device_kernelINS_4gemm6kernel13GemmUniversalIN4cute5tupleIJiiiiEEENS1_10collective13CollectiveMmaINS1_34MainloopSm90TmaGmmaWarpSpecializedILi4ENS5_IJNS4_1CILi1EEENSA_ILi2EEESB_EEENS1_35KernelTmaWarpSpecializedCooperativeEEENS5_IJNSA_ILi256EEENSA_ILi128EEENSA_ILi64EEEEEENS_10bfloat16_tENS5_IJlSB_lEEESK_SL_NS4_8TiledMMAINS4_8MMA_AtomIJNS4_4SM904GMMA28MMA_64x128x16_F32BF16BF16_SSILNSP_5MajorE0ELSR_0ELNSP_7ScaleInE1ELSS_1EEEEEENS4_6LayoutINS5_IJSC_SB_SB_EEENS5_IJSB_NSA_ILi0EEESX_EEEEENS5_IJNS4_10UnderscoreES10_S10_EEEEENS4_23SM90_TMA_LOAD_MULTICASTENS4_14ComposedLayoutINS4_7SwizzleILi3ELi4ELi3EEENS4_18smem_ptr_flag_bitsILi16EEENSV_INS5_IJNSA_ILi8EEESI_EEENS5_IJSI_SB_EEEEEEEvNS4_8identityENS4_13SM90_TMA_LOADES1D_vS1E_EENS_8epilogue10collective6detail29Sm90TmaWarpSpecializedAdapterINS1I_15DefaultEpilogueISK_SL_SL_NS1H_6thread17LinearCombinationISK_Li1EffLNS1M_9ScaleType4KindE0ELNS_15FloatRoundStyleE2ESK_EENS1_15EpilogueDefaultEEEEEvvEEEEvNT_6ParamsE)
        /*028c*/ 	.short	0x0210
        /*028e*/ 	.short	0x0470


	//----- nvinfo : EIATTR_SW_WAR
	.align		4
.L_43:
        /*0290*/ 	.byte	0x04, 0x36
        /*0292*/ 	.short	(.L_45 - .L_44)
.L_44:
        /*0294*/ 	.word	0x00000008
.L_45:


//--------------------- .nv.callgraph             --------------------------
	.section	.nv.callgraph,"",@"SHT_CUDA_CALLGRAPH"
	.align	4
	.sectionentsize	8
	.align		4
        /*0000*/ 	.word	0x00000000
	.align		4
        /*0004*/ 	.word	0xffffffff
	.align		4
        /*0008*/ 	.word	index@(_ZN7cutlass13device_kernelINS_4gemm6kernel13GemmUniversalIN4cute5tupleIJiiiiEEENS1_10collective13CollectiveMmaINS1_34MainloopSm90TmaGmmaWarpSpecializedILi4ENS5_IJNS4_1CILi1EEENSA_ILi2EEESB_EEENS1_35KernelTmaWarpSpecializedCooperativeEEENS5_IJNSA_ILi256EEENSA_ILi128EEENSA_ILi64EEEEEENS_10bfloat16_tENS5_IJlSB_lEEESK_SL_NS4_8TiledMMAINS4_8MMA_AtomIJNS4_4SM904GMMA28MMA_64x128x16_F32BF16BF16_SSILNSP_5MajorE0ELSR_0ELNSP_7ScaleInE1ELSS_1EEEEEENS4_6LayoutINS5_IJSC_SB_SB_EEENS5_IJSB_NSA_ILi0EEESX_EEEEENS5_IJNS4_10UnderscoreES10_S10_EEEEENS4_23SM90_TMA_LOAD_MULTICASTENS4_14ComposedLayoutINS4_7SwizzleILi3ELi4ELi3EEENS4_18smem_ptr_flag_bitsILi16EEENSV_INS5_IJNSA_ILi8EEESI_EEENS5_IJSI_SB_EEEEEEEvNS4_8identityENS4_13SM90_TMA_LOADES1D_vS1E_EENS_8epilogue10collective6detail29Sm90TmaWarpSpecializedAdapterINS1I_15DefaultEpilogueISK_SL_SL_NS1H_6thread17LinearCombinationISK_Li1EffLNS1M_9ScaleType4KindE0ELNS_15FloatRoundStyleE2ESK_EENS1_15EpilogueDefaultEEEEEvvEEEEvNT_6ParamsE)
	.align		4
        /*000c*/ 	.word	index@(__assertfail)
	.align		4
        /*0010*/ 	.word	0x00000000
	.align		4
        /*0014*/ 	.word	0xfffffffe
	.align		4
        /*0018*/ 	.word	0x00000000
	.align		4
        /*001c*/ 	.word	0xfffffffd
	.align		4
        /*0020*/ 	.word	0x00000000
	.align		4
        /*0024*/ 	.word	0xfffffffc


//--------------------- .nv.constant4             --------------------------
	.section	.nv.constant4,"a",@progbits
	.align	8
	.align		8
.nv.constant4:
        /*0000*/ 	.dword	__assertfail
	.align		8
        /*0008*/ 	.dword	__unnamed_1
	.align		8
        /*0010*/ 	.dword	_ZN39_INTERNAL_2278320b_4_k_cu_8408cc63_25304cuda3std3__45__cpo5beginE
	.align		8
        /*0018*/ 	.dword	_ZN39_INTERNAL_2278320b_4_k_cu_8408cc63_25304cuda3std3__45__cpo3endE
	.align		8
        /*0020*/ 	.dword	_ZN39_INTERNAL_2278320b_4_k_cu_8408cc63_25304cuda3std3__45__cpo6cbeginE
	.align		8
        /*0028*/ 	.dword	_ZN39_INTERNAL_2278320b_4_k_cu_8408cc63_25304cuda3std3__45__cpo4cendE
	.align		8
        /*0030*/ 	.dword	_ZN39_INTERNAL_2278320b_4_k_cu_8408cc63_25304cuda3std3__441_GLOBAL__N__2278320b_4_k_cu_8408cc63_25306ignoreE
	.align		8
        /*0038*/ 	.dword	_ZN39_INTERNAL_2278320b_4_k_cu_8408cc63_25304cuda3std3__419piecewise_constructE
	.align		8
        /*0040*/ 	.dword	_ZN39_INTERNAL_2278320b_4_k_cu_8408cc63_25304cuda3std3__48in_placeE
	.align		8
        /*0048*/ 	.dword	_ZN39_INTERNAL_2278320b_4_k_cu_8408cc63_25304cuda3std6ranges3__45__cpo4swapE
	.align		8
        /*0050*/ 	.dword	_ZN39_INTERNAL_2278320b_4_k_cu_8408cc63_25304cuda3std6ranges3__45__cpo9iter_moveE
	.align		8
        /*0058*/ 	.dword	_ZN39_INTERNAL_2278320b_4_k_cu_8408cc63_25304cute7productE
	.align		8
        /*0060*/ 	.dword	_ZN39_INTERNAL_2278320b_4_k_cu_8408cc63_25304cute1_E
	.align		8
        /*0068*/ 	.dword	$str$22
	.align		8
        /*0070*/ 	.dword	$str$23


//--------------------- .text._ZN7cutlass13device_kernelINS_4gemm6kernel13GemmUniversalIN4cute5tupleIJiiiiEEENS1_10collective13CollectiveMmaINS1_34MainloopSm90TmaGmmaWarpSpecializedILi4ENS5_IJNS4_1CILi1EEENSA_ILi2EEESB_EEENS1_35KernelTmaWarpSpecializedCooperativeEEENS5_IJNSA_ILi256EEENSA_ILi128EEENSA_ILi64EEEEEENS_10bfloat16_tENS5_IJlSB_lEEESK_SL_NS4_8TiledMMAINS4_8MMA_AtomIJNS4_4SM904GMMA28MMA_64x128x16_F32BF16BF16_SSILNSP_5MajorE0ELSR_0ELNSP_7ScaleInE1ELSS_1EEEEEENS4_6LayoutINS5_IJSC_SB_SB_EEENS5_IJSB_NSA_ILi0EEESX_EEEEENS5_IJNS4_10UnderscoreES10_S10_EEEEENS4_23SM90_TMA_LOAD_MULTICASTENS4_14ComposedLayoutINS4_7SwizzleILi3ELi4ELi3EEENS4_18smem_ptr_flag_bitsILi16EEENSV_INS5_IJNSA_ILi8EEESI_EEENS5_IJSI_SB_EEEEEEEvNS4_8identityENS4_13SM90_TMA_LOADES1D_vS1E_EENS_8epilogue10collective6detail29Sm90TmaWarpSpecializedAdapterINS1I_15DefaultEpilogueISK_SL_SL_NS1H_6thread17LinearCombinationISK_Li1EffLNS1M_9ScaleType4KindE0ELNS_15FloatRoundStyleE2ESK_EENS1_15EpilogueDefaultEEEEEvvEEEEvNT_6ParamsE --------------------------
	.section	.text._ZN7cutlass13device_kernelINS_4gemm6kernel13GemmUniversalIN4cute5tupleIJiiiiEEENS1_10collective13CollectiveMmaINS1_34MainloopSm90TmaGmmaWarpSpecializedILi4ENS5_IJNS4_1CILi1EEENSA_ILi2EEESB_EEENS1_35KernelTmaWarpSpecializedCooperativeEEENS5_IJNSA_ILi256EEENSA_ILi128EEENSA_ILi64EEEEEENS_10bfloat16_tENS5_IJlSB_lEEESK_SL_NS4_8TiledMMAINS4_8MMA_AtomIJNS4_4SM904GMMA28MMA_64x128x16_F32BF16BF16_SSILNSP_5MajorE0ELSR_0ELNSP_7ScaleInE1ELSS_1EEEEEENS4_6LayoutINS5_IJSC_SB_SB_EEENS5_IJSB_NSA_ILi0EEESX_EEEEENS5_IJNS4_10UnderscoreES10_S10_EEEEENS4_23SM90_TMA_LOAD_MULTICASTENS4_14ComposedLayoutINS4_7SwizzleILi3ELi4ELi3EEENS4_18smem_ptr_flag_bitsILi16EEENSV_INS5_IJNSA_ILi8EEESI_EEENS5_IJSI_SB_EEEEEEEvNS4_8identityENS4_13SM90_TMA_LOADES1D_vS1E_EENS_8epilogue10collective6detail29Sm90TmaWarpSpecializedAdapterINS1I_15DefaultEpilogueISK_SL_SL_NS1H_6thread17LinearCombinationISK_Li1EffLNS1M_9ScaleType4KindE0ELNS_15FloatRoundStyleE2ESK_EENS1_15EpilogueDefaultEEEEEvvEEEEvNT_6ParamsE,"ax",@progbits
	.align	128
.text._ZN7cutlass13device_kernelINS_4gemm6kernel13GemmUniversalIN4cute5tupleIJiiiiEEENS1_10collective13CollectiveMmaINS1_34MainloopSm90TmaGmmaWarpSpecializedILi4ENS5_IJNS4_1CILi1EEENSA_ILi2EEESB_EEENS1_35KernelTmaWarpSpecializedCooperativeEEENS5_IJNSA_ILi256EEENSA_ILi128EEENSA_ILi64EEEEEENS_10bfloat16_tENS5_IJlSB_lEEESK_SL_NS4_8TiledMMAINS4_8MMA_AtomIJNS4_4SM904GMMA28MMA_64x128x16_F32BF16BF16_SSILNSP_5MajorE0ELSR_0ELNSP_7ScaleInE1ELSS_1EEEEEENS4_6LayoutINS5_IJSC_SB_SB_EEENS5_IJSB_NSA_ILi0EEESX_EEEEENS5_IJNS4_10UnderscoreES10_S10_EEEEENS4_23SM90_TMA_LOAD_MULTICASTENS4_14ComposedLayoutINS4_7SwizzleILi3ELi4ELi3EEENS4_18smem_ptr_flag_bitsILi16EEENSV_INS5_IJNSA_ILi8EEESI_EEENS5_IJSI_SB_EEEEEEEvNS4_8identityENS4_13SM90_TMA_LOADES1D_vS1E_EENS_8epilogue10collective6detail29Sm90TmaWarpSpecializedAdapterINS1I_15DefaultEpilogueISK_SL_SL_NS1H_6thread17LinearCombinationISK_Li1EffLNS1M_9ScaleType4KindE0ELNS_15FloatRoundStyleE2ESK_EENS1_15EpilogueDefaultEEEEEvvEEEEvNT_6ParamsE:
        .type           _ZN7cutlass13device_kernelINS_4gemm6kernel13GemmUniversalIN4cute5tupleIJiiiiEEENS1_10collective13CollectiveMmaINS1_34MainloopSm90TmaGmmaWarpSpecializedILi4ENS5_IJNS4_1CILi1EEENSA_ILi2EEESB_EEENS1_35KernelTmaWarpSpecializedCooperativeEEENS5_IJNSA_ILi256EEENSA_ILi128EEENSA_ILi64EEEEEENS_10bfloat16_tENS5_IJlSB_lEEESK_SL_NS4_8TiledMMAINS4_8MMA_AtomIJNS4_4SM904GMMA28MMA_64x128x16_F32BF16BF16_SSILNSP_5MajorE0ELSR_0ELNSP_7ScaleInE1ELSS_1EEEEEENS4_6LayoutINS5_IJSC_SB_SB_EEENS5_IJSB_NSA_ILi0EEESX_EEEEENS5_IJNS4_10UnderscoreES10_S10_EEEEENS4_23SM90_TMA_LOAD_MULTICASTENS4_14ComposedLayoutINS4_7SwizzleILi3ELi4ELi3EEENS4_18smem_ptr_flag_bitsILi16EEENSV_INS5_IJNSA_ILi8EEESI_EEENS5_IJSI_SB_EEEEEEEvNS4_8identityENS4_13SM90_TMA_LOADES1D_vS1E_EENS_8epilogue10collective6detail29Sm90TmaWarpSpecializedAdapterINS1I_15DefaultEpilogueISK_SL_SL_NS1H_6thread17LinearCombinationISK_Li1EffLNS1M_9ScaleType4KindE0ELNS_15FloatRoundStyleE2ESK_EENS1_15EpilogueDefaultEEEEEvvEEEEvNT_6ParamsE,@function
        .size           _ZN7cutlass13device_kernelINS_4gemm6kernel13GemmUniversalIN4cute5tupleIJiiiiEEENS1_10collective13CollectiveMmaINS1_34MainloopSm90TmaGmmaWarpSpecializedILi4ENS5_IJNS4_1CILi1EEENSA_ILi2EEESB_EEENS1_35KernelTmaWarpSpecializedCooperativeEEENS5_IJNSA_ILi256EEENSA_ILi128EEENSA_ILi64EEEEEENS_10bfloat16_tENS5_IJlSB_lEEESK_SL_NS4_8TiledMMAINS4_8MMA_AtomIJNS4_4SM904GMMA28MMA_64x128x16_F32BF16BF16_SSILNSP_5MajorE0ELSR_0ELNSP_7ScaleInE1ELSS_1EEEEEENS4_6LayoutINS5_IJSC_SB_SB_EEENS5_IJSB_NSA_ILi0EEESX_EEEEENS5_IJNS4_10UnderscoreES10_S10_EEEEENS4_23SM90_TMA_LOAD_MULTICASTENS4_14ComposedLayoutINS4_7SwizzleILi3ELi4ELi3EEENS4_18smem_ptr_flag_bitsILi16EEENSV_INS5_IJNSA_ILi8EEESI_EEENS5_IJSI_SB_EEEEEEEvNS4_8identityENS4_13SM90_TMA_LOADES1D_vS1E_EENS_8epilogue10collective6detail29Sm90TmaWarpSpecializedAdapterINS1I_15DefaultEpilogueISK_SL_SL_NS1H_6thread17LinearCombinationISK_Li1EffLNS1M_9ScaleType4KindE0ELNS_15FloatRoundStyleE2ESK_EENS1_15EpilogueDefaultEEEEEvvEEEEvNT_6ParamsE,(.L_x_323 - _ZN7cutlass13device_kernelINS_4gemm6kernel13GemmUniversalIN4cute5tupleIJiiiiEEENS1_10collective13CollectiveMmaINS1_34MainloopSm90TmaGmmaWarpSpecializedILi4ENS5_IJNS4_1CILi1EEENSA_ILi2EEESB_EEENS1_35KernelTmaWarpSpecializedCooperativeEEENS5_IJNSA_ILi256EEENSA_ILi128EEENSA_ILi64EEEEEENS_10bfloat16_tENS5_IJlSB_lEEESK_SL_NS4_8TiledMMAINS4_8MMA_AtomIJNS4_4SM904GMMA28MMA_64x128x16_F32BF16BF16_SSILNSP_5MajorE0ELSR_0ELNSP_7ScaleInE1ELSS_1EEEEEENS4_6LayoutINS5_IJSC_SB_SB_EEENS5_IJSB_NSA_ILi0EEESX_EEEEENS5_IJNS4_10UnderscoreES10_S10_EEEEENS4_23SM90_TMA_LOAD_MULTICASTENS4_14ComposedLayoutINS4_7SwizzleILi3ELi4ELi3EEENS4_18smem_ptr_flag_bitsILi16EEENSV_INS5_IJNSA_ILi8EEESI_EEENS5_IJSI_SB_EEEEEEEvNS4_8identityENS4_13SM90_TMA_LOADES1D_vS1E_EENS_8epilogue10collective6detail29Sm90TmaWarpSpecializedAdapterINS1I_15DefaultEpilogueISK_SL_SL_NS1H_6thread17LinearCombinationISK_Li1EffLNS1M_9ScaleType4KindE0ELNS_15FloatRoundStyleE2ESK_EENS1_15EpilogueDefaultEEEEEvvEEEEvNT_6ParamsE)
        .other          _ZN7cutlass13device_kernelINS_4gemm6kernel13GemmUniversalIN4cute5tupleIJiiiiEEENS1_10collective13CollectiveMmaINS1_34MainloopSm90TmaGmmaWarpSpecializedILi4ENS5_IJNS4_1CILi1EEENSA_ILi2EEESB_EEENS1_35KernelTmaWarpSpecializedCooperativeEEENS5_IJNSA_ILi256EEENSA_ILi128EEENSA_ILi64EEEEEENS_10bfloat16_tENS5_IJlSB_lEEESK_SL_NS4_8TiledMMAINS4_8MMA_AtomIJNS4_4SM904GMMA28MMA_64x128x16_F32BF16BF16_SSILNSP_5MajorE0ELSR_0ELNSP_7ScaleInE1ELSS_1EEEEEENS4_6LayoutINS5_IJSC_SB_SB_EEENS5_IJSB_NSA_ILi0EEESX_EEEEENS5_IJNS4_10UnderscoreES10_S10_EEEEENS4_23SM90_TMA_LOAD_MULTICASTENS4_14ComposedLayoutINS4_7SwizzleILi3ELi4ELi3EEENS4_18smem_ptr_flag_bitsILi16EEENSV_INS5_IJNSA_ILi8EEESI_EEENS5_IJSI_SB_EEEEEEEvNS4_8identityENS4_13SM90_TMA_LOADES1D_vS1E_EENS_8epilogue10collective6detail29Sm90TmaWarpSpecializedAdapterINS1I_15DefaultEpilogueISK_SL_SL_NS1H_6thread17LinearCombinationISK_Li1EffLNS1M_9ScaleType4KindE0ELNS_15FloatRoundStyleE2ESK_EENS1_15EpilogueDefaultEEEEEvvEEEEvNT_6ParamsE,@"STO_CUDA_ENTRY STV_DEFAULT"
_ZN7cutlass13device_kernelINS_4gemm6kernel13GemmUniversalIN4cute5tupleIJiiiiEEENS1_10collective13CollectiveMmaINS1_34MainloopSm90TmaGmmaWarpSpecializedILi4ENS5_IJNS4_1CILi1EEENSA_ILi2EEESB_EEENS1_35KernelTmaWarpSpecializedCooperativeEEENS5_IJNSA_ILi256EEENSA_ILi128EEENSA_ILi64EEEEEENS_10bfloat16_tENS5_IJlSB_lEEESK_SL_NS4_8TiledMMAINS4_8MMA_AtomIJNS4_4SM904GMMA28MMA_64x128x16_F32BF16BF16_SSILNSP_5MajorE0ELSR_0ELNSP_7ScaleInE1ELSS_1EEEEEENS4_6LayoutINS5_IJSC_SB_SB_EEENS5_IJSB_NSA_ILi0EEESX_EEEEENS5_IJNS4_10UnderscoreES10_S10_EEEEENS4_23SM90_TMA_LOAD_MULTICASTENS4_14ComposedLayoutINS4_7SwizzleILi3ELi4ELi3EEENS4_18smem_ptr_flag_bitsILi16EEENSV_INS5_IJNSA_ILi8EEESI_EEENS5_IJSI_SB_EEEEEEEvNS4_8identityENS4_13SM90_TMA_LOADES1D_vS1E_EENS_8epilogue10collective6detail29Sm90TmaWarpSpecializedAdapterINS1I_15DefaultEpilogueISK_SL_SL_NS1H_6thread17LinearCombinationISK_Li1EffLNS1M_9ScaleType4KindE0ELNS_15FloatRoundStyleE2ESK_EENS1_15EpilogueDefaultEEEEEvvEEEEvNT_6ParamsE:
[----:B------:R-:W0:Y:S01]  /*0000*/  LDC R1, c[0x0][0x28] ;  /* 0x00000a00ff017b82 */ /* 0x000e220000000800 */
[----:B------:R-:W1:Y:S01]  /*0010*/  S2R R18, SR_TID.X ;  /* 0x0000000000127919 */ /* 0x000e620000002100 */
[----:B------:R-:W-:Y:S01]  /*0020*/  ELECT P0, URZ, PT ;  /* 0x00000000003f782f */ /* 0x000fe20003800000 */
[----:B------:R-:W-:Y:S01]  /*0030*/  BSSY B0, `(.L_x_0) ;  /* 0x000000f000007945 */ /* 0x000fe20003800000 */
[--C-:B-1----:R-:W-:Y:S02]  /*0040*/  SHF.R.U32.HI R0, RZ, 0x5, R18.reuse ;  /* 0x00000005ff007819 */ /* 0x102fe40000011612 */
[----:B------:R-:W-:-:S03]  /*0050*/  SHF.R.U32.HI R3, RZ, 0x7, R18 ;  /* 0x00000007ff037819 */ /* 0x000fc60000011612 */
[----:B------:R-:W1:Y:S04]  /*0060*/  SHFL.IDX PT, R2, R0, RZ, 0x1f ;  /* 0x00001fff00027589 */ /* 0x000e6800000e0000 */
[----:B------:R2:W3:Y:S01]  /*0070*/  SHFL.IDX PT, R5, R3, RZ, 0x1f ;  /* 0x00001fff03057589 */ /* 0x0004e200000e0000 */
[----:B-1----:R-:W-:-:S13]  /*0080*/  ISETP.NE.OR P0, PT, R2, RZ, !P0 ;  /* 0x000000ff0200720c */ /* 0x002fda0004705670 */
[----:B0-23--:R-:W-:Y:S05]  /*0090*/  @P0 BRA `(.L_x_1) ;  /* 0x0000000000200947 */ /* 0x00dfea0003800000 */
[----:B------:R-:W-:Y:S02]  /*00a0*/  ULDC.64 UR4, c[0x0][0x198] ;  /* 0x0000660000047ab9 */ /* 0x000fe40000000a00 */
[----:B------:R-:W-:Y:S02]  /*00b0*/  UIADD3 UR6, UP0, UR4, 0xf0, URZ ;  /* 0x000000f004067890 */ /* 0x000fe4000ff1e03f */
[----:B------:R-:W-:Y:S02]  /*00c0*/  UIADD3 UR4, UP1, UR4, 0x1f0, URZ ;  /* 0x000001f004047890 */ /* 0x000fe4000ff3e03f */
[----:B------:R-:W-:Y:S02]  /*00d0*/  UIADD3.X UR7, URZ, UR5, URZ, UP0, !UPT ;  /* 0x000000053f077290 */ /* 0x000fe400087fe43f */
[----:B------:R-:W-:-:S07]  /*00e0*/  UIADD3.X UR5, URZ, UR5, URZ, UP1, !UPT ;  /* 0x000000053f057290 */ /* 0x000fce0008ffe43f */
[----:B------:R0:W-:Y:S02]  /*00f0*/  UTMACCTL.PF [UR6] ;  /* 0x00000000060079b9 */ /* 0x0001e40008040000 */
[----:B------:R0:W-:Y:S02]  /*0100*/  UTMACCTL.PF [UR4] ;  /* 0x00000000040079b9 */ /* 0x0001e40008040000 */
[----:B0-----:R-:W-:Y:S01]  /*0110*/  NOP ;  /* 0x0000000000007918 */ /* 0x001fe20000000000 */
.L_x_1:
[----:B------:R-:W-:Y:S05]  /*0120*/  BSYNC B0 ;  /* 0x0000000000007941 */ /* 0x000fea0003800000 */
.L_x_0:
[----:B------:R-:W0:Y:S02]  /*0130*/  SHFL.IDX PT, R3, R0, RZ, 0x1f ;  /* 0x00001fff00037589 */ /* 0x000e2400000e0000 */
[----:B0-----:R-:W-:-:S13]  /*0140*/  ISETP.NE.AND P0, PT, R3, RZ, PT ;  /* 0x000000ff0300720c */ /* 0x001fda0003f05270 */
[----:B------:R-:W-:Y:S05]  /*0150*/  @P0 BRA `(.L_x_2) ;  /* 0x0000000000580947 */ /* 0x000fea0003800000 */
[----:B------:R-:W0:Y:S01]  /*0160*/  S2UR UR8, SR_CgaCtaId ;  /* 0x00000000000879c3 */ /* 0x000e220000008800 */
[----:B------:R-:W-:Y:S01]  /*0170*/  UMOV UR4, 0x400 ;  /* 0x0000040000047882 */ /* 0x000fe20000000000 */
[----:B------:R-:W-:Y:S01]  /*0180*/  UMOV UR5, 0x1 ;  /* 0x0000000100057882 */ /* 0x000fe20000000000 */
[----:B------:R-:W-:Y:S01]  /*0190*/  UMOV UR6, 0x4 ;  /* 0x0000000400067882 */ /* 0x000fe20000000000 */
[----:B------:R-:W-:Y:S01]  /*01a0*/  ELECT P0, URZ, PT ;  /* 0x00000000003f782f */ /* 0x000fe20003800000 */
[----:B------:R-:W-:-:S04]  /*01b0*/  UIADD3 UR6, -UR6, 0x100000, URZ ;  /* 0x0010000006067890 */ /* 0x000fc8000fffe13f */
[----:B------:R-:W-:Y:S02]  /*01c0*/  USHF.L.U32 UR7, UR6, 0xb, URZ ;  /* 0x0000000b06077899 */ /* 0x000fe4000800063f */
[----:B------:R-:W-:Y:S02]  /*01d0*/  USHF.L.U32 UR6, UR6, 0x1, URZ ;  /* 0x0000000106067899 */ /* 0x000fe4000800063f */
[----:B0-----:R-:W-:Y:S02]  /*01e0*/  ULEA UR8, UR8, UR4, 0x18 ;  /* 0x0000000408087291 */ /* 0x001fe4000f8ec03f */
[----:B------:R-:W-:-:S04]  /*01f0*/  UIADD3 UR4, -UR5, 0x100000, URZ ;  /* 0x0010000005047890 */ /* 0x000fc8000fffe13f */
[----:B------:R-:W-:Y:S02]  /*0200*/  USHF.L.U32 UR5, UR4, 0xb, URZ ;  /* 0x0000000b04057899 */ /* 0x000fe4000800063f */
[----:B------:R-:W-:Y:S01]  /*0210*/  USHF.L.U32 UR4, UR4, 0x1, URZ ;  /* 0x0000000104047899 */ /* 0x000fe2000800063f */
[----:B------:R-:W0:Y:S11]  /*0220*/  FENCE.VIEW.ASYNC.S ;  /* 0x00000000000073c6 */ /* 0x000e360000000000 */
[----:B0-----:R0:W1:Y:S01]  /*0230*/  SYNCS.EXCH.64 URZ, [UR8], UR4 ;  /* 0x00000004083f75b2 */ /* 0x0010620008000100 */
[----:B------:R0:W2:Y:S01]  /*0240*/  SYNCS.EXCH.64 URZ, [UR8+0x20], UR6 ;  /* 0x00002006083f75b2 */ /* 0x0000a20008000100 */
[----:B------:R0:W3:Y:S01]  /*0250*/  SYNCS.EXCH.64 URZ, [UR8+0x8], UR4 ;  /* 0x00000804083f75b2 */ /* 0x0000e20008000100 */
[----:B------:R0:W4:Y:S01]  /*0260*/  SYNCS.EXCH.64 URZ, [UR8+0x28], UR6 ;  /* 0x00002806083f75b2 */ /* 0x0001220008000100 */
[----:B------:R0:W0:Y:S01]  /*0270*/  SYNCS.EXCH.64 URZ, [UR8+0x10], UR4 ;  /* 0x00001004083f75b2 */ /* 0x0000220008000100 */
[----:B------:R0:W0:Y:S01]  /*0280*/  SYNCS.EXCH.64 URZ, [UR8+0x30], UR6 ;  /* 0x00003006083f75b2 */ /* 0x0000220008000100 */
[----:B------:R0:W0:Y:S01]  /*0290*/  SYNCS.EXCH.64 URZ, [UR8+0x18], UR4 ;  /* 0x00001804083f75b2 */ /* 0x0000220008000100 */
[----:B------:R0:W0:Y:S01]  /*02a0*/  SYNCS.EXCH.64 URZ, [UR8+0x38], UR6 ;  /* 0x00003806083f75b2 */ /* 0x0000220008000100 */
[----:B------:R-:W-:Y:S01]  /*02b0*/  NOP ;  /* 0x0000000000007918 */ /* 0x000fe20000000000 */
.L_x_2:
[----:B------:R-:W-:Y:S01]  /*02c0*/  SHF.R.S32.HI R7, RZ, 0x1f, R18 ;  /* 0x0000001fff077819 */ /* 0x000fe20000011412 */
[----:B------:R-:W5:Y:S01]  /*02d0*/  SHFL.IDX PT, R0, R0, RZ, 0x1f ;  /* 0x00001fff00007589 */ /* 0x000f6200000e0000 */
[----:B0-----:R-:W0:Y:S01]  /*02e0*/  S2UR UR8, SR_CTAID.X ;  /* 0x00000000000879c3 */ /* 0x001e220000002500 */
[----:B------:R-:W-:Y:S02]  /*02f0*/  ELECT P0, URZ, PT ;  /* 0x00000000003f782f */ /* 0x000fe40003800000 */
[----:B------:R-:W-:Y:S01]  /*0300*/  LEA.HI R7, R7, R18, RZ, 0x7 ;  /* 0x0000001207077211 */ /* 0x000fe200078f38ff */
[----:B------:R-:W1:Y:S01]  /*0310*/  S2R R4, SR_CTAID.Y ;  /* 0x0000000000047919 */ /* 0x000e620000002600 */
[----:B------:R-:W-:Y:S01]  /*0320*/  ULDC UR4, c[0x0][0x154] ;  /* 0x0000550000047ab9 */ /* 0x000fe20000000800 */
[----:B------:R-:W-:Y:S01]  /*0330*/  NOP ;  /* 0x0000000000007918 */ /* 0x000fe20000000000 */
[----:B------:R-:W-:Y:S01]  /*0340*/  LOP3.LUT R7, R7, 0xffffff80, RZ, 0xc0, !PT ;  /* 0xffffff8007077812 */ /* 0x000fe200078ec0ff */
[----:B------:R-:W-:Y:S01]  /*0350*/  NOP ;  /* 0x0000000000007918 */ /* 0x000fe20000000000 */
[----:B------:R-:W2:Y:S03]  /*0360*/  LDC R12, c[0x0][0x140] ;  /* 0x00005000ff0c7b82 */ /* 0x000ea60000000800 */
[----:B------:R-:W-:-:S05]  /*0370*/  IMAD.IADD R7, R18, 0x1, -R7 ;  /* 0x0000000112077824 */ /* 0x000fca00078e0a07 */
[----:B------:R-:W-:Y:S02]  /*0380*/  SHF.R.S32.HI R6, RZ, 0x1f, R7 ;  /* 0x0000001fff067819 */ /* 0x000fe40000011407 */
[----:B------:R-:W-:Y:S02]  /*0390*/  LOP3.LUT P2, RZ, R7, 0x7, RZ, 0xc0, !PT ;  /* 0x0000000707ff7812 */ /* 0x000fe4000784c0ff */
[----:B------:R-:W-:Y:S02]  /*03a0*/  LEA.HI R6, R6, R7, RZ, 0x3 ;  /* 0x0000000706067211 */ /* 0x000fe400078f18ff */
[----:B-----5:R-:W-:Y:S02]  /*03b0*/  ISETP.NE.OR P0, PT, R0, RZ, !P0 ;  /* 0x000000ff0000720c */ /* 0x020fe40004705670 */
[--C-:B------:R-:W-:Y:S02]  /*03c0*/  SHF.R.S32.HI R0, RZ, 0x3, R6.reuse ;  /* 0x00000003ff007819 */ /* 0x100fe40000011406 */
[----:B------:R-:W-:-:S02]  /*03d0*/  SHF.R.S32.HI R9, RZ, 0x1f, R6 ;  /* 0x0000001fff097819 */ /* 0x000fc40000011406 */
[----:B------:R-:W-:Y:S02]  /*03e0*/  SHF.R.S32.HI R6, RZ, 0x1f, R3 ;  /* 0x0000001fff067819 */ /* 0x000fe40000011403 */
[----:B------:R-:W-:Y:S02]  /*03f0*/  LEA.HI R9, R9, R0, RZ, 0x2 ;  /* 0x0000000009097211 */ /* 0x000fe400078f10ff */
[----:B------:R-:W-:Y:S02]  /*0400*/  LEA.HI R6, R6, R3, RZ, 0x2 ;  /* 0x0000000306067211 */ /* 0x000fe400078f10ff */
[----:B-1----:R-:W-:Y:S01]  /*0410*/  I2FP.F32.U32 R8, R4 ;  /* 0x0000000400087245 */ /* 0x002fe20000201000 */
[----:B------:R-:W-:Y:S01]  /*0420*/  VOTEU.ALL UP0, P0 ;  /* 0x00000000003f7886 */ /* 0x000fe20000000000 */
[----:B------:R-:W-:Y:S01]  /*0430*/  LOP3.LUT R6, R6, 0x3ffffffc, RZ, 0xc0, !PT ;  /* 0x3ffffffc06067812 */ /* 0x000fe200078ec0ff */
[----:B------:R-:W-:Y:S01]  /*0440*/  VOTEU.ALL UP1, P0 ;  /* 0x00000000003f7886 */ /* 0x000fe20000020000 */
[----:B------:R-:W-:Y:S01]  /*0450*/  LOP3.LUT R9, R9, 0xfffffffc, RZ, 0xc0, !PT ;  /* 0xfffffffc09097812 */ /* 0x000fe200078ec0ff */
[----:B------:R-:W-:Y:S01]  /*0460*/  FMUL R10, R8, UR4 ;  /* 0x00000004080a7c20 */ /* 0x000fe20008400000 */
[----:B------:R-:W1:Y:S01]  /*0470*/  @!UP0 S2UR UR7, SR_CgaCtaId ;  /* 0x00000000000789c3 */ /* 0x000e620000008800 */
[----:B------:R-:W-:Y:S01]  /*0480*/  IMAD.IADD R11, R3, 0x1, -R6 ;  /* 0x00000001030b7824 */ /* 0x000fe200078e0a06 */
[----:B0-----:R-:W-:Y:S01]  /*0490*/  I2FP.F32.U32 R6, UR8 ;  /* 0x0000000800067c45 */ /* 0x001fe20008201000 */
[----:B------:R-:W-:Y:S01]  /*04a0*/  IMAD.IADD R0, R0, 0x1, -R9 ;  /* 0x0000000100007824 */ /* 0x000fe200078e0a09 */
[----:B------:R-:W-:Y:S01]  /*04b0*/  ULDC UR4, c[0x0][0x150] ;  /* 0x0000540000047ab9 */ /* 0x000fe20000000800 */
[----:B------:R-:W0:Y:S01]  /*04c0*/  F2I.U32.TRUNC.NTZ R10, R10 ;  /* 0x0000000a000a7305 */ /* 0x000e22000020f000 */
[----:B------:R-:W-:Y:S01]  /*04d0*/  SHF.R.S32.HI R3, RZ, 0x1f, R2 ;  /* 0x0000001fff037819 */ /* 0x000fe20000011402 */
[----:B------:R-:W-:Y:S01]  /*04e0*/  FMUL R6, R6, UR4 ;  /* 0x0000000406067c20 */ /* 0x000fe20008400000 */
[----:B------:R-:W5:Y:S01]  /*04f0*/  LDC R9, c[0x0][0x148] ;  /* 0x00005200ff097b82 */ /* 0x000f620000000800 */
[----:B------:R-:W-:Y:S01]  /*0500*/  IMAD R11, R11, 0x4, R0 ;  /* 0x000000040b0b7824 */ /* 0x000fe200078e0200 */
[----:B------:R-:W-:Y:S01]  /*0510*/  LEA.HI R3, R3, R2, RZ, 0x2 ;  /* 0x0000000203037211 */ /* 0x000fe200078f10ff */
[----:B------:R-:W-:Y:S01]  /*0520*/  UMOV UR4, 0x20 ;  /* 0x0000002000047882 */ /* 0x000fe20000000000 */
[----:B------:R-:W-:Y:S01]  /*0530*/  @!UP0 UMOV UR6, 0x400 ;  /* 0x0000040000068882 */ /* 0x000fe20000000000 */
[----:B------:R-:W3:Y:S01]  /*0540*/  F2I.U32.TRUNC.NTZ R6, R6 ;  /* 0x0000000600067305 */ /* 0x000ee2000020f000 */
[----:B------:R-:W-:Y:S01]  /*0550*/  LOP3.LUT R3, R3, 0xfffffffc, RZ, 0xc0, !PT ;  /* 0xfffffffc03037812 */ /* 0x000fe200078ec0ff */
[----:B------:R-:W-:Y:S01]  /*0560*/  IMAD.SHL.U32 R22, R11, 0x4, RZ ;  /* 0x000000040b167824 */ /* 0x000fe200078e00ff */
[----:B------:R-:W4:Y:S01]  /*0570*/  LDC R8, c[0x0][0x144] ;  /* 0x00005100ff087b82 */ /* 0x000f220000000800 */
[----:B------:R-:W-:-:S04]  /*0580*/  @!UP0 UIADD3 UR4, -UR4, 0x100000, URZ ;  /* 0x0010000004048890 */ /* 0x000fc8000fffe13f */
[----:B------:R-:W-:Y:S02]  /*0590*/  @!UP0 USHF.L.U32 UR5, UR4, 0xb, URZ ;  /* 0x0000000b04058899 */ /* 0x000fe4000800063f */
[----:B------:R-:W-:Y:S01]  /*05a0*/  @!UP0 USHF.L.U32 UR4, UR4, 0x1, URZ ;  /* 0x0000000104048899 */ /* 0x000fe2000800063f */
[----:B--2---:R-:W-:Y:S01]  /*05b0*/  ISETP.EQ.U32.AND P3, PT, R12, 0x1, PT ;  /* 0x000000010c00780c */ /* 0x004fe20003f62070 */
[----:B------:R-:W-:Y:S01]  /*05c0*/  IMAD.IADD R0, R2, 0x1, -R3 ;  /* 0x0000000102007824 */ /* 0x000fe200078e0a03 */
[----:B------:R-:W-:Y:S01]  /*05d0*/  LOP3.LUT R22, R11, 0xc, R22, 0x78, !PT ;  /* 0x0000000c0b167812 */ /* 0x000fe200078e7816 */
[----:B0-----:R-:W-:Y:S01]  /*05e0*/  IMAD.MOV R14, RZ, RZ, -R10 ;  /* 0x000000ffff0e7224 */ /* 0x001fe200078e0a0a */
[----:B-1----:R-:W-:Y:S02]  /*05f0*/  @!UP0 ULEA UR6, UR7, UR6, 0x18 ;  /* 0x0000000607068291 */ /* 0x002fe4000f8ec03f */
[----:B------:R-:W-:Y:S01]  /*0600*/  ISETP.NE.AND P1, PT, R0, 0x3, PT ;  /* 0x000000030000780c */ /* 0x000fe20003f25270 */
[----:B------:R-:W-:Y:S01]  /*0610*/  VOTEU.ALL UP0, P0 ;  /* 0x00000000003f7886 */ /* 0x000fe20000000000 */
[----:B------:R-:W-:Y:S01]  /*0620*/  ISETP.LT.U32.AND P0, PT, R22, 0x2, !P2 ;  /* 0x000000021600780c */ /* 0x000fe20005701070 */
[----:B---3--:R-:W-:Y:S01]  /*0630*/  IMAD.MOV R3, RZ, RZ, -R6 ;  /* 0x000000ffff037224 */ /* 0x008fe200078e0a06 */
[----:B------:R-:W-:-:S02]  /*0640*/  ISETP.EQ.OR P1, PT, R0, RZ, !P1 ;  /* 0x000000ff0000720c */ /* 0x000fc40004f22670 */
[----:B------:R-:W-:Y:S01]  /*0650*/  ISETP.NE.AND P2, PT, R5, RZ, PT ;  /* 0x000000ff0500720c */ /* 0x000fe20003f45270 */
[----:B-----5:R-:W-:Y:S01]  /*0660*/  IMAD R7, R9, R14, R4 ;  /* 0x0000000e09077224 */ /* 0x020fe200078e0204 */
[----:B------:R-:W-:Y:S01]  /*0670*/  ISETP.EQ.AND P1, PT, R5, RZ, P1 ;  /* 0x000000ff0500720c */ /* 0x000fe20000f22270 */
[----:B------:R-:W0:Y:S02]  /*0680*/  FENCE.VIEW.ASYNC.S ;  /* 0x00000000000073c6 */ /* 0x000e240000000000 */
[----:B0-----:R0:W1:Y:S01]  /*0690*/  @!UP0 SYNCS.EXCH.64 URZ, [UR6+0x50], UR4 ;  /* 0x00005004063f85b2 */ /* 0x0010620008000100 */
[----:B------:R-:W-:Y:S02]  /*06a0*/  ISETP.NE.AND P4, PT, R7, R22, PT ;  /* 0x000000160700720c */ /* 0x000fe40003f85270 */
[----:B------:R-:W-:Y:S01]  /*06b0*/  SEL R19, RZ, 0x1, !P1 ;  /* 0x00000001ff137807 */ /* 0x000fe20004800000 */
[----:B----4-:R-:W-:Y:S02]  /*06c0*/  IMAD R3, R8, R3, UR8 ;  /* 0x0000000808037e24 */ /* 0x010fe4000f8e0203 */
[----:B------:R-:W-:-:S03]  /*06d0*/  VIADD R8, R5, 0xffffffff ;  /* 0xffffffff05087836 */ /* 0x000fc60000000000 */
[----:B------:R-:W-:Y:S02]  /*06e0*/  ISETP.EQ.OR P4, PT, R3, RZ, !P4 ;  /* 0x000000ff0300720c */ /* 0x000fe40006782670 */
[----:B------:R-:W-:Y:S02]  /*06f0*/  ISETP.GE.U32.AND P5, PT, R8, 0x2, PT ;  /* 0x000000020800780c */ /* 0x000fe40003fa6070 */
[----:B------:R-:W-:Y:S02]  /*0700*/  PLOP3.LUT P0, PT, P0, P4, PT, 0x80, 0x0 ;  /* 0x000000000000781c */ /* 0x000fe40000709070 */
[----:B------:R-:W-:Y:S01]  /*0710*/  SEL R19, R19, 0x2, P5 ;  /* 0x0000000213137807 */ /* 0x000fe20002800000 */
[----:B------:R0:W2:Y:S01]  /*0720*/  @!UP1 SYNCS.EXCH.64 URZ, [UR6+0x58], UR4 ;  /* 0x00005804063f95b2 */ /* 0x0000a20008000100 */
[----:B------:R-:W-:Y:S01]  /*0730*/  P2R R156, PR, RZ, 0x1 ;  /* 0x00000001ff9c7803 */ /* 0x000fe20000000000 */
[----:B------:R-:W-:Y:S01]  /*0740*/  NOP ;  /* 0x0000000000007918 */ /* 0x000fe20000000000 */
[----:B------:R-:W-:Y:S07]  /*0750*/  @!P3 BRA `(.L_x_3) ;  /* 0x000000000008b947 */ /* 0x000fee0003800000 */
[----:B-12---:R-:W-:Y:S01]  /*0760*/  UCGABAR_ARV ;  /* 0x00000000000079c7 */ /* 0x006fe20008000000 */
[----:B------:R-:W-:Y:S05]  /*0770*/  BRA `(.L_x_4) ;  /* 0x0000000000047947 */ /* 0x000fea0003800000 */
.L_x_3:
[----:B-12---:R-:W-:Y:S01]  /*0780*/  NOP ;  /* 0x0000000000007918 */ /* 0x006fe20000000000 */
.L_x_4:
[----:B------:R-:W1:Y:S01]  /*0790*/  LDC R2, c[0x0][0x65c] ;  /* 0x00019700ff027b82 */ /* 0x000e620000000800 */
[----:B------:R-:W-:Y:S01]  /*07a0*/  MOV R7, RZ ;  /* 0x000000ff00077202 */ /* 0x000fe20000000f00 */
[----:B------:R-:W-:Y:S01]  /*07b0*/  IMAD.U32 R6, RZ, RZ, UR8 ;  /* 0x00000008ff067e24 */ /* 0x000fe2000f8e00ff */
[----:B-1----:R-:W-:-:S04]  /*07c0*/  ISETP.NE.AND P1, PT, R2, 0x1, PT ;  /* 0x000000010200780c */ /* 0x002fc80003f25270 */
[----:B------:R-:W-:-:S09]  /*07d0*/  P2R R5, PR, RZ, 0x2 ;  /* 0x00000002ff057803 */ /* 0x000fd20000000000 */
[----:B------:R-:W1:Y:S01]  /*07e0*/  @P1 LDC R17, c[0x0][0x10] ;  /* 0x00000400ff111b82 */ /* 0x000e620000000800 */
[----:B------:R-:W-:Y:S02]  /*07f0*/  @P1 IMAD.MOV.U32 R5, RZ, RZ, RZ ;  /* 0x000000ffff051224 */ /* 0x000fe400078e00ff */
[----:B------:R-:W-:-:S05]  /*0800*/  @P1 IMAD.MOV.U32 R13, RZ, RZ, RZ ;  /* 0x000000ffff0d1224 */ /* 0x000fca00078e00ff */
[----:B------:R-:W2:Y:S01]  /*0810*/  @!P1 LDC R11, c[0x0][0xc] ;  /* 0x00000300ff0b9b82 */ /* 0x000ea20000000800 */
[----:B-1----:R-:W-:-:S04]  /*0820*/  @P1 IMAD.WIDE.U32 R16, R17, UR8, R4 ;  /* 0x0000000811101c25 */ /* 0x002fc8000f8e0004 */
[----:B------:R-:W-:Y:S02]  /*0830*/  @P1 IMAD.IADD R17, R17, 0x1, R13 ;  /* 0x0000000111111824 */ /* 0x000fe400078e020d */
[----:B--2---:R-:W-:-:S04]  /*0840*/  @!P1 IMAD.WIDE.U32 R6, R4, R11, R6 ;  /* 0x0000000b04069225 */ /* 0x004fc800078e0006 */
[----:B------:R-:W-:Y:S02]  /*0850*/  @!P1 IMAD.MOV.U32 R16, RZ, RZ, R6 ;  /* 0x000000ffff109224 */ /* 0x000fe400078e0006 */
[----:B------:R-:W-:Y:S01]  /*0860*/  @!P1 IMAD.MOV.U32 R17, RZ, RZ, R7 ;  /* 0x000000ffff119224 */ /* 0x000fe200078e0007 */
[----:B------:R-:W-:Y:S06]  /*0870*/  @!P3 BRA `(.L_x_5) ;  /* 0x00000000000cb947 */ /* 0x000fec0003800000 */
[----:B------:R-:W-:Y:S01]  /*0880*/  UCGABAR_WAIT ;  /* 0x0000000000007dc7 */ /* 0x000fe20008000000 */
[----:B------:R-:W-:Y:S01]  /*0890*/  CCTL.IVALL ;  /* 0x00000000ff00798f */ /* 0x000fe20002000000 */
[----:B------:R-:W-:Y:S05]  /*08a0*/  BRA `(.L_x_6) ;  /* 0x0000000000047947 */ /* 0x000fea0003800000 */
.L_x_5:
[----:B------:R-:W-:Y:S06]  /*08b0*/  BAR.SYNC.DEFER_BLOCKING 0x0 ;  /* 0x0000000000007b1d */ /* 0x000fec0000010000 */
.L_x_6:
[----:B------:R-:W-:Y:S05]  /*08c0*/  @!P2 BRA `(.L_x_7) ;  /* 0x000000a40084a947 */ /* 0x000fea0003800000 */
[----:B------:R-:W-:-:S13]  /*08d0*/  ISETP.GT.U32.AND P0, PT, R8, 0x1, PT ;  /* 0x000000010800780c */ /* 0x000fda0003f04070 */
[----:B0-----:R-:W-:Y:S05]  /*08e0*/  @P0 EXIT ;  /* 0x000000000000094d */ /* 0x001fea0003800000 */
[----:B------:R-:W-:Y:S01]  /*08f0*/  ULDC.64 UR4, c[0x0][0x650] ;  /* 0x0001940000047ab9 */ /* 0x000fe20000000a00 */
[----:B------:R-:W-:Y:S01]  /*0900*/  PRMT R0, RZ, 0x7610, R0 ;  /* 0x00007610ff007816 */ /* 0x000fe20000000000 */
[----:B------:R-:W-:Y:S01]  /*0910*/  IMAD.MOV.U32 R152, RZ, RZ, -0x1 ;  /* 0xffffffffff987424 */ /* 0x000fe200078e00ff */
[----:B------:R-:W-:Y:S01]  /*0920*/  ISETP.GE.U32.AND P0, PT, R16, UR4, PT ;  /* 0x0000000410007c0c */ /* 0x000fe2000bf06070 */
[----:B------:R-:W-:Y:S02]  /*0930*/  IMAD.MOV.U32 R153, RZ, RZ, -0x1 ;  /* 0xffffffffff997424 */ /* 0x000fe400078e00ff */
[----:B------:R-:W-:Y:S01]  /*0940*/  IMAD.MOV.U32 R23, RZ, RZ, -0x1 ;  /* 0xffffffffff177424 */ /* 0x000fe200078e00ff */
[----:B------:R-:W-:-:S13]  /*0950*/  ISETP.GE.U32.AND.EX P0, PT, R17, UR5, PT, P0 ;  /* 0x0000000511007c0c */ /* 0x000fda000bf06100 */
[----:B------:R-:W-:Y:S05]  /*0960*/  @P0 BRA `(.L_x_8) ;  /* 0x00000004002c0947 */ /* 0x000fea0003800000 */
[----:B------:R-:W0:Y:S01]  /*0970*/  LDC.64 R20, c[0x0][0x628] ;  /* 0x00018a00ff147b82 */ /* 0x000e220000000a00 */
[----:B------:R-:W-:Y:S02]  /*0980*/  IMAD.MOV.U32 R6, RZ, RZ, R16 ;  /* 0x000000ffff067224 */ /* 0x000fe400078e0010 */
[----:B------:R-:W-:-:S05]  /*0990*/  IMAD.MOV.U32 R7, RZ, RZ, R17 ;  /* 0x000000ffff077224 */ /* 0x000fca00078e0011 */
[----:B------:R-:W1:Y:S08]  /*09a0*/  LDC R0, c[0x0][0x630] ;  /* 0x00018c00ff007b82 */ /* 0x000e700000000800 */
[----:B------:R-:W2:Y:S01]  /*09b0*/  LDC.64 R24, c[0x0][0x620] ;  /* 0x00018800ff187b82 */ /* 0x000ea20000000a00 */
[----:B0-----:R-:W-:-:S04]  /*09c0*/  ISETP.NE.U32.AND P0, PT, R20, RZ, PT ;  /* 0x000000ff1400720c */ /* 0x001fc80003f05070 */
[----:B------:R-:W-:-:S13]  /*09d0*/  ISETP.NE.AND.EX P0, PT, R21, RZ, PT, P0 ;  /* 0x000000ff1500720c */ /* 0x000fda0003f05300 */
[----:B-12---:R-:W-:Y:S05]  /*09e0*/  @!P0 BRA `(.L_x_9) ;  /* 0x0000000000288947 */ /* 0x006fea0003800000 */
[----:B------:R-:W0:Y:S02]  /*09f0*/  LDC R13, c[0x0][0x634] ;  /* 0x00018d00ff0d7b82 */ /* 0x000e240000000800 */
[----:B0-----:R-:W-:-:S05]  /*0a00*/  IADD3 R13, P0, R16, R13, RZ ;  /* 0x0000000d100d7210 */ /* 0x001fca0007f1e0ff */
[----:B------:R-:W-:-:S04]  /*0a10*/  IMAD.X R15, RZ, RZ, R17, P0 ;  /* 0x000000ffff0f7224 */ /* 0x000fc800000e0611 */
[----:B------:R-:W-:-:S04]  /*0a20*/  IMAD.WIDE.U32 R6, R15, R20, RZ ;  /* 0x000000140f067225 */ /* 0x000fc800078e00ff */
[----:B------:R-:W-:-:S04]  /*0a30*/  IMAD.WIDE.U32 R10, P0, R13, R21, R6 ;  /* 0x000000150d0a7225 */ /* 0x000fc80007800006 */
[----:B------:R-:W-:-:S04]  /*0a40*/  IMAD.WIDE.U32 R6, R13, R20, RZ ;  /* 0x000000140d067225 */ /* 0x000fc800078e00ff */
[----:B------:R-:W-:Y:S01]  /*0a50*/  IMAD.X R13, RZ, RZ, RZ, P0 ;  /* 0x000000ffff0d7224 */ /* 0x000fe200000e06ff */
[----:B------:R-:W-:Y:S01]  /*0a60*/  IADD3 RZ, P0, R7, R10, RZ ;  /* 0x0000000a07ff7210 */ /* 0x000fe20007f1e0ff */
[----:B------:R-:W-:-:S04]  /*0a70*/  IMAD.MOV.U32 R12, RZ, RZ, R11 ;  /* 0x000000ffff0c7224 */ /* 0x000fc800078e000b */
[----:B------:R-:W-:-:S08]  /*0a80*/  IMAD.WIDE.U32.X R6, R15, R21, R12, P0 ;  /* 0x000000150f067225 */ /* 0x000fd000000e040c */
.L_x_9:
[----:B------:R-:W0:Y:S01]  /*0a90*/  LDC.64 R20, c[0x0][0x640] ;  /* 0x00019000ff147b82 */ /* 0x000e220000000a00 */
[--C-:B------:R-:W-:Y:S01]  /*0aa0*/  SHF.R.U64 R27, R6, R0, R7.reuse ;  /* 0x00000000061b7219 */ /* 0x100fe20000001207 */
[----:B------:R-:W-:Y:S01]  /*0ab0*/  IMAD R28, R9, R14, R4 ;  /* 0x0000000e091c7224 */ /* 0x000fe200078e0204 */
[----:B------:R-:W-:Y:S02]  /*0ac0*/  SHF.R.U32.HI R0, RZ, R0, R7 ;  /* 0x00000000ff007219 */ /* 0x000fe40000011607 */
[----:B------:R-:W-:-:S03]  /*0ad0*/  IADD3 R5, P0, RZ, -R27, RZ ;  /* 0x8000001bff057210 */ /* 0x000fc60007f1e0ff */
[----:B------:R-:W1:Y:S01]  /*0ae0*/  LDC R8, c[0x0][0x618] ;  /* 0x00018600ff087b82 */ /* 0x000e620000000800 */
[----:B------:R-:W-:-:S05]  /*0af0*/  IADD3.X R7, RZ, ~R0, RZ, P0, !PT ;  /* 0x80000000ff077210 */ /* 0x000fca00007fe4ff */
[-C--:B------:R-:W-:Y:S02]  /*0b00*/  IMAD R0, R7, R24.reuse, RZ ;  /* 0x0000001807007224 */ /* 0x080fe400078e02ff */
[----:B------:R-:W2:Y:S01]  /*0b10*/  LDC R11, c[0x0][0x608] ;  /* 0x00018200ff0b7b82 */ /* 0x000ea20000000800 */
[----:B------:R-:W-:-:S04]  /*0b20*/  IMAD.WIDE.U32 R6, R5, R24, R16 ;  /* 0x0000001805067225 */ /* 0x000fc800078e0010 */
[----:B------:R-:W-:Y:S02]  /*0b30*/  IMAD R5, R5, R25, R0 ;  /* 0x0000001905057224 */ /* 0x000fe400078e0200 */
[----:B------:R-:W-:Y:S01]  /*0b40*/  IMAD.MOV.U32 R25, RZ, RZ, 0x1 ;  /* 0x00000001ff197424 */ /* 0x000fe200078e00ff */
[----:B------:R-:W3:Y:S01]  /*0b50*/  LDC R12, c[0x0][0x658] ;  /* 0x00019600ff0c7b82 */ /* 0x000ee20000000800 */
[----:B0-----:R-:W-:Y:S01]  /*0b60*/  ISETP.NE.U32.AND P0, PT, R20, RZ, PT ;  /* 0x000000ff1400720c */ /* 0x001fe20003f05070 */
[----:B------:R-:W-:Y:S02]  /*0b70*/  IMAD.IADD R5, R7, 0x1, R5 ;  /* 0x0000000107057824 */ /* 0x000fe400078e0205 */
[----:B------:R-:W-:Y:S01]  /*0b80*/  IMAD.MOV.U32 R7, RZ, RZ, -0x1 ;  /* 0xffffffffff077424 */ /* 0x000fe200078e00ff */
[----:B------:R-:W-:-:S03]  /*0b90*/  ISETP.NE.AND.EX P0, PT, R21, RZ, PT, P0 ;  /* 0x000000ff1500720c */ /* 0x000fc60003f05300 */
[----:B------:R-:W0:Y:S01]  /*0ba0*/  LDC R15, c[0x0][0x600] ;  /* 0x00018000ff0f7b82 */ /* 0x000e220000000800 */
[-CC-:B-1----:R-:W-:Y:S02]  /*0bb0*/  SHF.R.U64 R13, R6, R8.reuse, R5.reuse ;  /* 0x00000008060d7219 */ /* 0x182fe40000001205 */
[----:B------:R-:W-:-:S05]  /*0bc0*/  SHF.R.U32.HI R0, RZ, R8, R5 ;  /* 0x00000008ff007219 */ /* 0x000fca0000011605 */
[----:B------:R-:W1:Y:S01]  /*0bd0*/  LDC R23, c[0x0][0x648] ;  /* 0x00019200ff177b82 */ /* 0x000e620000000800 */
[-CC-:B--2---:R-:W-:Y:S02]  /*0be0*/  SHF.R.U64 R29, R13, R11.reuse, R0.reuse ;  /* 0x0000000b0d1d7219 */ /* 0x184fe40000001200 */
[----:B------:R-:W-:-:S05]  /*0bf0*/  SHF.R.U32.HI R5, RZ, R11, R0 ;  /* 0x0000000bff057219 */ /* 0x000fca0000011600 */
[----:B------:R-:W2:Y:S01]  /*0c00*/  LDC R24, c[0x0][0x638] ;  /* 0x00018e00ff187b82 */ /* 0x000ea20000000800 */
[-CC-:B---3--:R-:W-:Y:S02]  /*0c10*/  SHF.R.U64 R14, R29, R12.reuse, R5.reuse ;  /* 0x0000000c1d0e7219 */ /* 0x188fe40000001205 */
[-C--:B------:R-:W-:Y:S02]  /*0c20*/  SHF.L.U32 R0, R7, R12.reuse, RZ ;  /* 0x0000000c07007219 */ /* 0x080fe400000006ff */
[----:B------:R-:W-:Y:S01]  /*0c30*/  SHF.R.U32.HI R5, RZ, R12, R5 ;  /* 0x0000000cff057219 */ /* 0x000fe20000011605 */
[----:B------:R-:W-:Y:S01]  /*0c40*/  IMAD.MOV.U32 R4, RZ, RZ, R14 ;  /* 0x000000ffff047224 */ /* 0x000fe200078e000e */
[----:B------:R-:W-:Y:S01]  /*0c50*/  LOP3.LUT R10, RZ, R0, RZ, 0x33, !PT ;  /* 0x00000000ff0a7212 */ /* 0x000fe200078e33ff */
[----:B------:R-:W3:Y:S01]  /*0c60*/  LDC R26, c[0x0][0x610] ;  /* 0x00018400ff1a7b82 */ /* 0x000ee20000000800 */
[----:B------:R-:W-:Y:S05]  /*0c70*/  @!P0 BRA `(.L_x_10) ;  /* 0x0000000000288947 */ /* 0x000fea0003800000 */
[----:B------:R-:W4:Y:S02]  /*0c80*/  LDC R9, c[0x0][0x64c] ;  /* 0x00019300ff097b82 */ /* 0x000f240000000800 */
[----:B----4-:R-:W-:-:S05]  /*0c90*/  IADD3 R9, P0, R14, R9, RZ ;  /* 0x000000090e097210 */ /* 0x010fca0007f1e0ff */
        /* <DEDUP_REMOVED lines=8> */
.L_x_10:
[----:B-1----:R-:W-:Y:S01]  /*0d20*/  SHF.R.U64 R4, R4, R23, R5 ;  /* 0x0000001704047219 */ /* 0x002fe20000001205 */
[----:B0-----:R-:W-:Y:S01]  /*0d30*/  VIADD R6, R15, 0xffffffff ;  /* 0xffffffff0f067836 */ /* 0x001fe20000000000 */
[----:B------:R-:W-:Y:S01]  /*0d40*/  SHF.L.U32 R0, R25, R12, RZ ;  /* 0x0000000c19007219 */ /* 0x000fe200000006ff */
[----:B------:R-:W-:Y:S01]  /*0d50*/  IMAD.MOV.U32 R23, RZ, RZ, R27 ;  /* 0x000000ffff177224 */ /* 0x000fe200078e001b */
[----:B------:R-:W-:Y:S01]  /*0d60*/  LOP3.LUT R5, R29, R10, RZ, 0xc0, !PT ;  /* 0x0000000a1d057212 */ /* 0x000fe200078ec0ff */
[----:B------:R-:W-:Y:S01]  /*0d70*/  IMAD.MOV R7, RZ, RZ, -R4 ;  /* 0x000000ffff077224 */ /* 0x000fe200078e0a04 */
[----:B------:R-:W-:Y:S02]  /*0d80*/  SEL R3, R3, R28, !P1 ;  /* 0x0000001c03037207 */ /* 0x000fe40004800000 */
[----:B------:R-:W-:Y:S01]  /*0d90*/  LOP3.LUT R6, R13, R6, RZ, 0xc0, !PT ;  /* 0x000000060d067212 */ /* 0x000fe200078ec0ff */
[----:B------:R-:W-:Y:S02]  /*0da0*/  IMAD R4, R0, R4, R5 ;  /* 0x0000000400047224 */ /* 0x000fe400078e0205 */
[----:B--2---:R-:W-:-:S02]  /*0db0*/  IMAD R0, R7, R24, R14 ;  /* 0x0000001807007224 */ /* 0x004fc400078e020e */
[----:B---3--:R-:W-:Y:S02]  /*0dc0*/  IMAD R3, R4, R26, R3 ;  /* 0x0000001a04037224 */ /* 0x008fe400078e0203 */
[----:B------:R-:W-:Y:S02]  /*0dd0*/  IMAD R152, R0, R15, R6 ;  /* 0x0000000f00987224 */ /* 0x000fe400078e0206 */
[----:B------:R-:W-:-:S03]  /*0de0*/  IMAD.MOV.U32 R4, RZ, RZ, 0x1 ;  /* 0x00000001ff047424 */ /* 0x000fc600078e00ff */
[----:B------:R-:W-:Y:S02]  /*0df0*/  SEL R153, R152, R3, !P1 ;  /* 0x0000000398997207 */ /* 0x000fe40004800000 */
[----:B------:R-:W-:Y:S02]  /*0e00*/  PRMT R0, R4, 0x7610, R0 ;  /* 0x0000761004007816 */ /* 0x000fe40000000000 */
[----:B------:R-:W-:-:S07]  /*0e10*/  SEL R152, R3, R152, !P1 ;  /* 0x0000009803987207 */ /* 0x000fce0004800000 */
.L_x_8:
[----:B------:R-:W-:-:S08]  /*0e20*/  NOP ;  /* 0x0000000000007918 */ /* 0x000fd00000000000 */
[----:B------:R-:W0:Y:S02]  /*0e30*/  USETMAXREG.TRY_ALLOC.CTAPOOL UP0, 0xe8 ;  /* 0x000000e8000079c8 */ /* 0x000e240008000600 */
[----:B0-----:R-:W-:-:S13]  /*0e40*/  PLOP3.LUT P0, PT, PT, PT, UP0, 0x80, 0x0 ;  /* 0x000000000000781c */ /* 0x001fda0003f0f008 */
[----:B------:R-:W-:Y:S05]  /*0e50*/  @!P0 BRA `(.L_x_8) ;  /* 0xfffffffc00f08947 */ /* 0x000fea000383ffff */
[----:B------:R-:W-:Y:S01]  /*0e60*/  ULDC.64 UR4, c[0x0][0x598] ;  /* 0x0001660000047ab9 */ /* 0x000fe20000000a00 */
[----:B------:R-:W-:Y:S01]  /*0e70*/  ULDC.64 UR36, c[0x0][0x208] ;  /* 0x0000820000247ab9 */ /* 0x000fe20000000a00 */
[----:B------:R-:W-:-:S04]  /*0e80*/  ISETP.NE.U32.AND P0, PT, RZ, UR4, PT ;  /* 0x00000004ff007c0c */ /* 0x000fc8000bf05070 */
[----:B------:R-:W-:-:S13]  /*0e90*/  ISETP.NE.AND.EX P0, PT, RZ, UR5, PT, P0 ;  /* 0x00000005ff007c0c */ /* 0x000fda000bf05300 */
[----:B------:R-:W-:Y:S05]  /*0ea0*/  @!P0 BRA `(.L_x_11) ;  /* 0x00000000001c8947 */ /* 0x000fea0003800000 */
[----:B------:R-:W0:Y:S02]  /*0eb0*/  LDC.64 R4, c[0x0][0x598] ;  /* 0x00016600ff047b82 */ /* 0x000e240000000a00 */
[----:B0-----:R-:W2:Y:S02]  /*0ec0*/  LDG.E.64 R4, desc[UR36][R4.64] ;  /* 0x0000002404047981 */ /* 0x001ea4000c1e1b00 */
[----:B--2---:R-:W-:-:S04]  /*0ed0*/  ISETP.NE.U32.AND P0, PT, R4, RZ, PT ;  /* 0x000000ff0400720c */ /* 0x004fc80003f05070 */
[----:B------:R-:W-:-:S13]  /*0ee0*/  ISETP.NE.AND.EX P0, PT, R5, RZ, PT, P0 ;  /* 0x000000ff0500720c */ /* 0x000fda0003f05300 */
[----:B------:R-:W-:Y:S05]  /*0ef0*/  @!P0 BRA `(.L_x_11) ;  /* 0x0000000000088947 */ /* 0x000fea0003800000 */
[----:B------:R0:W5:Y:S01]  /*0f00*/  LD.E R154, desc[UR36][R4.64] ;  /* 0x00000024049a7980 */ /* 0x000162000c101900 */
[----:B------:R-:W-:Y:S05]  /*0f10*/  BRA `(.L_x_12) ;  /* 0x0000000000247947 */ /* 0x000fea0003800000 */
.L_x_11:
[----:B------:R-:W-:Y:S02]  /*0f20*/  ULDC.64 UR4, c[0x0][0x588] ;  /* 0x0001620000047ab9 */ /* 0x000fe40000000a00 */
[----:B------:R-:W-:-:S04]  /*0f30*/  ISETP.NE.U32.AND P0, PT, RZ, UR4, PT ;  /* 0x00000004ff007c0c */ /* 0x000fc8000bf05070 */
[----:B------:R-:W-:-:S13]  /*0f40*/  ISETP.NE.AND.EX P0, PT, RZ, UR5, PT, P0 ;  /* 0x00000005ff007c0c */ /* 0x000fda000bf05300 */
[----:B------:R-:W-:Y:S05]  /*0f50*/  @!P0 BRA `(.L_x_13) ;  /* 0x00000000000c8947 */ /* 0x000fea0003800000 */
[----:B------:R-:W0:Y:S02]  /*0f60*/  LDC.64 R154, c[0x0][0x588] ;  /* 0x00016200ff9a7b82 */ /* 0x000e240000000a00 */
[----:B0-----:R1:W5:Y:S01]  /*0f70*/  LDG.E R154, desc[UR36][R154.64] ;  /* 0x000000249a9a7981 */ /* 0x001362000c1e1900 */
[----:B------:R-:W-:Y:S05]  /*0f80*/  BRA `(.L_x_12) ;  /* 0x0000000000087947 */ /* 0x000fea0003800000 */
.L_x_13:
[----:B------:R-:W-:Y:S02]  /*0f90*/  ULDC UR4, c[0x0][0x580] ;  /* 0x0001600000047ab9 */ /* 0x000fe40000000800 */
[----:B------:R-:W-:-:S07]  /*0fa0*/  MOV R154, UR4 ;  /* 0x00000004009a7c02 */ /* 0x000fce0008000f00 */
.L_x_12:
[----:B------:R-:W-:Y:S02]  /*0fb0*/  ULDC.64 UR4, c[0x0][0x5a0] ;  /* 0x0001680000047ab9 */ /* 0x000fe40000000a00 */
[----:B------:R-:W-:-:S04]  /*0fc0*/  ISETP.NE.U32.AND P0, PT, RZ, UR4, PT ;  /* 0x00000004ff007c0c */ /* 0x000fc8000bf05070 */
[----:B------:R-:W-:-:S13]  /*0fd0*/  ISETP.NE.AND.EX P0, PT, RZ, UR5, PT, P0 ;  /* 0x00000005ff007c0c */ /* 0x000fda000bf05300 */
[----:B------:R-:W-:Y:S05]  /*0fe0*/  @!P0 BRA `(.L_x_14) ;  /* 0x00000000001c8947 */ /* 0x000fea0003800000 */
[----:B0-----:R-:W0:Y:S02]  /*0ff0*/  LDC.64 R4, c[0x0][0x5a0] ;  /* 0x00016800ff047b82 */ /* 0x001e240000000a00 */
[----:B0-----:R-:W2:Y:S02]  /*1000*/  LDG.E.64 R4, desc[UR36][R4.64] ;  /* 0x0000002404047981 */ /* 0x001ea4000c1e1b00 */
[----:B--2---:R-:W-:-:S04]  /*1010*/  ISETP.NE.U32.AND P0, PT, R4, RZ, PT ;  /* 0x000000ff0400720c */ /* 0x004fc80003f05070 */
[----:B------:R-:W-:-:S13]  /*1020*/  ISETP.NE.AND.EX P0, PT, R5, RZ, PT, P0 ;  /* 0x000000ff0500720c */ /* 0x000fda0003f05300 */
[----:B------:R-:W-:Y:S05]  /*1030*/  @!P0 BRA `(.L_x_14) ;  /* 0x0000000000088947 */ /* 0x000fea0003800000 */
[----:B-1----:R0:W5:Y:S01]  /*1040*/  LD.E R155, desc[UR36][R4.64] ;  /* 0x00000024049b7980 */ /* 0x002162000c101900 */
[----:B------:R-:W-:Y:S05]  /*1050*/  BRA `(.L_x_15) ;  /* 0x0000000000247947 */ /* 0x000fea0003800000 */
.L_x_14:
[----:B------:R-:W-:Y:S02]  /*1060*/  ULDC.64 UR4, c[0x0][0x590] ;  /* 0x0001640000047ab9 */ /* 0x000fe40000000a00 */
[----:B------:R-:W-:-:S04]  /*1070*/  ISETP.NE.U32.AND P0, PT, RZ, UR4, PT ;  /* 0x00000004ff007c0c */ /* 0x000fc8000bf05070 */
[----:B------:R-:W-:-:S13]  /*1080*/  ISETP.NE.AND.EX P0, PT, RZ, UR5, PT, P0 ;  /* 0x00000005ff007c0c */ /* 0x000fda000bf05300 */
[----:B------:R-:W-:Y:S05]  /*1090*/  @!P0 BRA `(.L_x_16) ;  /* 0x00000000000c8947 */ /* 0x000fea0003800000 */
[----:B0-----:R-:W1:Y:S02]  /*10a0*/  LDC.64 R4, c[0x0][0x590] ;  /* 0x00016400ff047b82 */ /* 0x001e640000000a00 */
[----:B-1----:R1:W5:Y:S01]  /*10b0*/  LDG.E R155, desc[UR36][R4.64] ;  /* 0x00000024049b7981 */ /* 0x002362000c1e1900 */
[----:B------:R-:W-:Y:S05]  /*10c0*/  BRA `(.L_x_15) ;  /* 0x0000000000087947 */ /* 0x000fea0003800000 */
.L_x_16:
[----:B------:R-:W-:Y:S02]  /*10d0*/  ULDC UR4, c[0x0][0x584] ;  /* 0x0001610000047ab9 */ /* 0x000fe40000000800 */
[----:B-1----:R-:W-:-:S07]  /*10e0*/  IMAD.U32 R155, RZ, RZ, UR4 ;  /* 0x00000004ff9b7e24 */ /* 0x002fce000f8e00ff */
.L_x_15:
[----:B------:R-:W-:-:S13]  /*10f0*/  LOP3.LUT P0, RZ, R0, 0xff, RZ, 0xc0, !PT ;  /* 0x000000ff00ff7812 */ /* 0x000fda000780c0ff */
[----:B------:R-:W-:Y:S05]  /*1100*/  @!P0 EXIT ;  /* 0x000000000000894d */ /* 0x000fea0003800000 */
[----:B------:R-:W-:Y:S01]  /*1110*/  ULDC UR4, c[0x0][0x28c] ;  /* 0x0000a30000047ab9 */ /* 0x000fe20000000800 */
[----:B------:R-:W-:Y:S01]  /*1120*/  LOP3.LUT R164, R19, 0x1, RZ, 0xfc, !PT ;  /* 0x0000000113a47812 */ /* 0x000fe200078efcff */
[----:B------:R-:W-:Y:S01]  /*1130*/  UIADD3 UR4, UR4, 0x3f, URZ ;  /* 0x0000003f04047890 */ /* 0x000fe2000fffe03f */
[----:B------:R-:W-:Y:S01]  /*1140*/  UMOV UR38, URZ ;  /* 0x0000003f00267c82 */ /* 0x000fe20008000000 */
[----:B------:R-:W-:Y:S02]  /*1150*/  UMOV UR39, URZ ;  /* 0x0000003f00277c82 */ /* 0x000fe40008000000 */
[----:B------:R-:W-:-:S04]  /*1160*/  USHF.R.S32.HI UR5, URZ, 0x1f, UR4 ;  /* 0x0000001f3f057899 */ /* 0x000fc80008011404 */
[----:B------:R-:W-:-:S04]  /*1170*/  ULEA.HI UR5, UR5, UR4, URZ, 0x6 ;  /* 0x0000000405057291 */ /* 0x000fc8000f8f303f */
[----:B------:R-:W-:-:S12]  /*1180*/  USHF.R.S32.HI UR40, URZ, 0x6, UR5 ;  /* 0x000000063f287899 */ /* 0x000fd80008011405 */
.L_x_288:
[----:B------:R-:W-:Y:S01]  /*1190*/  LOP3.LUT R0, R18, 0x80, RZ, 0xc0, !PT ;  /* 0x0000008012007812 */ /* 0x000fe200078ec0ff */
[----:B--2---:R-:W2:Y:S01]  /*11a0*/  S2UR UR7, SR_CgaCtaId ;  /* 0x00000000000779c3 */ /* 0x004ea20000008800 */
[----:B------:R-:W-:Y:S02]  /*11b0*/  UMOV UR6, 0x400 ;  /* 0x0000040000067882 */ /* 0x000fe40000000000 */
[----:B------:R-:W-:-:S06]  /*11c0*/  SHF.R.U32.HI R0, RZ, 0x7, R0 ;  /* 0x00000007ff007819 */ /* 0x000fcc0000011600 */
[----:B---3--:R-:W3:Y:S01]  /*11d0*/  SHFL.IDX PT, R0, R0, RZ, 0x1f ;  /* 0x00001fff00007589 */ /* 0x008ee200000e0000 */
[----:B--2---:R-:W-:Y:S01]  /*11e0*/  ULEA UR6, UR7, UR6, 0x18 ;  /* 0x0000000607067291 */ /* 0x004fe2000f8ec03f */
[----:B---3--:R-:W-:-:S13]  /*11f0*/  R2UR UR4, R0 ;  /* 0x00000000000472ca */ /* 0x008fda00000e0000 */
[----:B------:R-:W-:-:S04]  /*1200*/  ULEA.HI UR5, UR4, UR4, URZ, 0x1 ;  /* 0x0000000404057291 */ /* 0x000fc8000f8f083f */
[----:B------:R-:W-:-:S04]  /*1210*/  ULOP3.LUT UR5, UR5, 0x7fffe, URZ, 0xc0, !UPT ;  /* 0x0007fffe05057892 */ /* 0x000fc8000f8ec03f */
[----:B------:R-:W-:-:S03]  /*1220*/  UIADD3 UR5, UR4, -UR5, URZ ;  /* 0x8000000504057290 */ /* 0x000fc6000fffe03f */
[----:B------:R-:W-:Y:S01]  /*1230*/  ULDC UR4, c[0x0][0x28c] ;  /* 0x0000a30000047ab9 */ /* 0x000fe20000000800 */
[----:B------:R-:W-:Y:S01]  /*1240*/  ULEA UR5, UR5, UR6, 0xd ;  /* 0x0000000605057291 */ /* 0x000fe2000f8e683f */
[----:B------:R-:W-:-:S03]  /*1250*/  ISETP.LT.AND P0, PT, RZ, UR4, PT ;  /* 0x00000004ff007c0c */ /* 0x000fc6000bf01270 */
[----:B------:R-:W-:-:S04]  /*1260*/  UIADD3 UR5, UR5, 0x100, URZ ;  /* 0x0000010005057890 */ /* 0x000fc8000fffe03f */
[----:B------:R-:W-:-:S04]  /*1270*/  USHF.R.U32.HI UR5, URZ, 0x4, UR5 ;  /* 0x000000043f057899 */ /* 0x000fc80008011605 */
[----:B------:R-:W-:Y:S02]  /*1280*/  ULOP3.LUT UR41, UR5, 0x3fff, URZ, 0xc0, !UPT ;  /* 0x00003fff05297892 */ /* 0x000fe4000f8ec03f */
[----:B-1--45:R-:W-:Y:S10]  /*1290*/  @P0 BRA `(.L_x_17) ;  /* 0x0000000000400947 */ /* 0x032ff40003800000 */
[----:B------:R-:W-:Y:S01]  /*12a0*/  MOV R0, 0x0 ;  /* 0x0000000000007802 */ /* 0x000fe20000000f00 */
[----:B------:R-:W-:Y:S01]  /*12b0*/  ULDC.64 UR4, c[0x4][0x68] ;  /* 0x01001a0000047ab9 */ /* 0x000fe20000000a00 */
[----:B------:R-:W-:Y:S01]  /*12c0*/  ULDC.64 UR6, c[0x4][0x8] ;  /* 0x0100020000067ab9 */ /* 0x000fe20000000a00 */
[----:B01----:R-:W-:Y:S01]  /*12d0*/  IMAD.U32 R4, RZ, RZ, UR4 ;  /* 0x00000004ff047e24 */ /* 0x003fe2000f8e00ff */
[----:B------:R0:W1:Y:S01]  /*12e0*/  LDC.64 R14, c[0x4][R0] ;  /* 0x01000000000e7b82 */ /* 0x0000620000000a00 */
[----:B------:R-:W-:Y:S01]  /*12f0*/  IMAD.U32 R5, RZ, RZ, UR5 ;  /* 0x00000005ff057e24 */ /* 0x000fe2000f8e00ff */
[----:B------:R-:W-:Y:S01]  /*1300*/  ULDC.64 UR4, c[0x4][0x70] ;  /* 0x01001c0000047ab9 */ /* 0x000fe20000000a00 */
[----:B------:R-:W-:Y:S02]  /*1310*/  IMAD.U32 R10, RZ, RZ, UR6 ;  /* 0x00000006ff0a7e24 */ /* 0x000fe4000f8e00ff */
[----:B------:R-:W-:Y:S02]  /*1320*/  IMAD.U32 R6, RZ, RZ, UR4 ;  /* 0x00000004ff067e24 */ /* 0x000fe4000f8e00ff */
[----:B------:R-:W-:-:S02]  /*1330*/  IMAD.U32 R7, RZ, RZ, UR5 ;  /* 0x00000005ff077e24 */ /* 0x000fc4000f8e00ff */
[----:B------:R-:W-:Y:S02]  /*1340*/  IMAD.U32 R11, RZ, RZ, UR7 ;  /* 0x00000007ff0b7e24 */ /* 0x000fe4000f8e00ff */
[----:B------:R-:W-:Y:S02]  /*1350*/  IMAD.MOV.U32 R8, RZ, RZ, 0x1e1 ;  /* 0x000001e1ff087424 */ /* 0x000fe400078e00ff */
[----:B------:R-:W-:Y:S02]  /*1360*/  IMAD.MOV.U32 R12, RZ, RZ, 0x1 ;  /* 0x00000001ff0c7424 */ /* 0x000fe400078e00ff */
[----:B0-----:R-:W-:-:S07]  /*1370*/  IMAD.MOV.U32 R13, RZ, RZ, RZ ;  /* 0x000000ffff0d7224 */ /* 0x001fce00078e00ff */
[----:B------:R-:W-:-:S07]  /*1380*/  LEPC R20, `(.L_x_17) ;  /* 0x000000001014794e */ /* 0x000fce0000000000 */
[----:B-1---5:R-:W-:Y:S05]  /*1390*/  CALL.ABS.NOINC R14 ;  /* 0x000000000e007343 */ /* 0x022fea0003c00000 */
.L_x_17:
[----:B------:R-:W-:-:S13]  /*13a0*/  ISETP.NE.AND P0, PT, R164, 0x3, PT ;  /* 0x00000003a400780c */ /* 0x000fda0003f05270 */
[----:B------:R-:W-:Y:S05]  /*13b0*/  @!P0 BRA `(.L_x_18) ;  /* 0x0000000000048947 */ /* 0x000fea0003800000 */
[----:B------:R-:W-:Y:S01]  /*13c0*/  BPT.TRAP 0x1 ;  /* 0x000000040000795c */ /* 0x000fe20000300000 */
.L_x_18:
[----:B------:R-:W2:Y:S01]  /*13d0*/  S2UR UR5, SR_CgaCtaId ;  /* 0x00000000000579c3 */ /* 0x000ea20000008800 */
[----:B------:R-:W-:Y:S01]  /*13e0*/  UMOV UR4, 0x400 ;  /* 0x0000040000047882 */ /* 0x000fe20000000000 */
[----:B------:R-:W-:Y:S01]  /*13f0*/  IMAD.U32 R3, RZ, RZ, UR39 ;  /* 0x00000027ff037e24 */ /* 0x000fe2000f8e00ff */
[----:B------:R-:W-:-:S04]  /*1400*/  MOV R0, UR38 ;  /* 0x0000002600007c02 */ /* 0x000fc80008000f00 */
[----:B------:R-:W-:Y:S01]  /*1410*/  SHF.L.U32 R0, R0, 0x1f, RZ ;  /* 0x0000001f00007819 */ /* 0x000fe200000006ff */
[----:B--2---:R-:W-:-:S06]  /*1420*/  ULEA UR4, UR5, UR4, 0x18 ;  /* 0x0000000405047291 */ /* 0x004fcc000f8ec03f */
[----:B------:R-:W-:-:S04]  /*1430*/  IMAD.U32 R6, RZ, RZ, UR4 ;  /* 0x00000004ff067e24 */ /* 0x000fc8000f8e00ff */
[----:B------:R-:W-:-:S04]  /*1440*/  IMAD R3, R3, 0x8, R6 ;  /* 0x0000000803037824 */ /* 0x000fc800078e0206 */
[----:B------:R2:W3:Y:S01]  /*1450*/  SYNCS.PHASECHK.TRANS64.TRYWAIT P1, [R3+URZ], R0 ;  /* 0x00000000030075a7 */ /* 0x0004e2000802017f */
[----:B------:R-:W-:Y:S05]  /*1460*/  @!P0 BRA `(.L_x_19) ;  /* 0x0000000000048947 */ /* 0x000fea0003800000 */
[----:B------:R-:W-:Y:S01]  /*1470*/  BPT.TRAP 0x1 ;  /* 0x000000040000795c */ /* 0x000fe20000300000 */
.L_x_19:
[----:B---3--:R-:W-:Y:S05]  /*1480*/  @P1 BRA `(.L_x_20) ;  /* 0x0000000000081947 */ /* 0x008fea0003800000 */
[----:B------:R-:W3:Y:S02]  /*1490*/  SYNCS.PHASECHK.TRANS64.TRYWAIT P1, [R3+URZ], R0 ;  /* 0x00000000030075a7 */ /* 0x000ee4000802017f */
[----:B---3--:R-:W-:Y:S05]  /*14a0*/  @!P1 BRA `(.L_x_21) ;  /* 0x000000ac00f09947 */ /* 0x008fea0003800000 */
.L_x_20:
[----:B------:R-:W-:-:S04]  /*14b0*/  UISETP.LT.AND UP0, UPT, UR40, 0x1, UPT ;  /* 0x000000012800788c */ /* 0x000fc8000bf01270 */
[----:B------:R-:W-:-:S06]  /*14c0*/  USEL UR4, UR40, 0x1, UP0 ;  /* 0x0000000128047887 */ /* 0x000fcc0008000000 */
[----:B--23--:R-:W-:Y:S01]  /*14d0*/  IMAD.U32 R0, RZ, RZ, UR4 ;  /* 0x00000004ff007e24 */ /* 0x00cfe2000f8e00ff */
[----:B------:R-:W-:Y:S05]  /*14e0*/  WARPSYNC.ALL ;  /* 0x0000000000007948 */ /* 0x000fea0003800000 */
[----:B------:R-:W-:-:S04]  /*14f0*/  IADD3 R0, -R0, UR40, RZ ;  /* 0x0000002800007c10 */ /* 0x000fc8000fffe1ff */
[----:B------:R-:W-:Y:S02]  /*1500*/  ISETP.GE.AND P1, PT, R0, 0x1, PT ;  /* 0x000000010000780c */ /* 0x000fe40003f26270 */
[----:B------:R-:W-:Y:S01]  /*1510*/  R2UR UR4, R6 ;  /* 0x00000000060472ca */ /* 0x000fe200000e0000 */
[----:B------:R-:W-:Y:S01]  /*1520*/  WARPGROUP.ARRIVE ;  /* 0x00000000000079c5 */ /* 0x000fe20000000000 */
[----:B------:R-:W-:Y:S01]  /*1530*/  UMOV UR9, 0x40000040 ;  /* 0x4000004000097882 */ /* 0x000fe20000000000 */
[----:B------:R-:W-:-:S10]  /*1540*/  UMOV UR11, 0x40000040 ;  /* 0x40000040000b7882 */ /* 0x000fd40000000000 */
[----:B------:R-:W-:-:S04]  /*1550*/  UIADD3 UR4, UR4, 0x20100, URZ ;  /* 0x0002010004047890 */ /* 0x000fc8000fffe03f */
[----:B------:R-:W-:-:S04]  /*1560*/  USHF.R.U32.HI UR4, URZ, 0x4, UR4 ;  /* 0x000000043f047899 */ /* 0x000fc80008011604 */
[----:B------:R-:W-:Y:S02]  /*1570*/  ULOP3.LUT UR5, UR4, 0x3fff, URZ, 0xc0, !UPT ;  /* 0x00003fff04057892 */ /* 0x000fe4000f8ec03f */
[----:B------:R-:W-:Y:S02]  /*1580*/  ULOP3.LUT UR4, UR41, 0x10000, URZ, 0xfc, !UPT ;  /* 0x0001000029047892 */ /* 0x000fe4000f8efc3f */
[----:B------:R-:W-:Y:S02]  /*1590*/  ULOP3.LUT UR5, UR5, 0x10000, URZ, 0xfc, !UPT ;  /* 0x0001000005057892 */ /* 0x000fe4000f8efc3f */
[----:B------:R-:W-:Y:S02]  /*15a0*/  ULEA UR6, UR39, UR4, 0xb ;  /* 0x0000000427067291 */ /* 0x000fe4000f8e583f */
[----:B------:R-:W-:-:S05]  /*15b0*/  ULEA UR7, UR39, UR5, 0xa ;  /* 0x0000000527077291 */ /* 0x000fca000f8e503f */
[----:B------:R-:W-:Y:S02]  /*15c0*/  UMOV UR8, UR6 ;  /* 0x0000000600087c82 */ /* 0x000fe40008000000 */
[----:B------:R-:W-:Y:S02]  /*15d0*/  UMOV UR10, UR7 ;  /* 0x00000007000a7c82 */ /* 0x000fe40008000000 */
[----:B------:R-:W-:Y:S01]  /*15e0*/  HGMMA.64x128x16.F32.BF16 R88, gdesc[UR8], RZ, !UPT, gsb0 ;  /* 0x01e00000085879f0 */ /* 0x000fe2000c0018ff */
[----:B------:R-:W-:Y:S01]  /*15f0*/  UIADD3 UR8, UR6, 0x400, URZ ;  /* 0x0000040006087890 */ /* 0x000fe2000fffe03f */
[----:B------:R-:W-:Y:S01]  /*1600*/  UMOV UR9, 0x40000040 ;  /* 0x4000004000097882 */ /* 0x000fe20000000000 */
[----:B------:R-:W-:Y:S02]  /*1610*/  WARPGROUP.DEPBAR.LE gsb0, 0x0 ;  /* 0x00008000000079c5 */ /* 0x000fe40000010000 */
[----:B------:R-:W-:-:S07]  /*1620*/  WARPGROUP.ARRIVE ;  /* 0x00000000000079c5 */ /* 0x000fce0000000000 */
[----:B------:R-:W-:Y:S01]  /*1630*/  HGMMA.64x128x16.F32.BF16 R24, gdesc[UR8], RZ, !UPT, gsb0 ;  /* 0x01e00000081879f0 */ /* 0x000fe2000c0018ff */
[----:B------:R-:W-:Y:S02]  /*1640*/  UIADD3 UR8, UR6, 0x2, URZ ;  /* 0x0000000206087890 */ /* 0x000fe4000fffe03f */
[----:B------:R-:W-:Y:S01]  /*1650*/  UIADD3 UR10, UR7, 0x2, URZ ;  /* 0x00000002070a7890 */ /* 0x000fe2000fffe03f */
[----:B------:R-:W-:Y:S01]  /*1660*/  UMOV UR9, 0x40000040 ;  /* 0x4000004000097882 */ /* 0x000fe20000000000 */
[----:B------:R-:W-:Y:S01]  /*1670*/  UMOV UR11, 0x40000040 ;  /* 0x40000040000b7882 */ /* 0x000fe20000000000 */
[----:B------:R-:W-:Y:S02]  /*1680*/  WARPGROUP.DEPBAR.LE gsb0, 0x0 ;  /* 0x00008000000079c5 */ /* 0x000fe40000010000 */
[----:B------:R-:W-:-:S06]  /*1690*/  WARPGROUP.ARRIVE ;  /* 0x00000000000079c5 */ /* 0x000fcc0000000000 */
[----:B------:R-:W-:Y:S01]  /*16a0*/  HGMMA.64x128x16.F32.BF16 R88, gdesc[UR8], R88, gsb0 ;  /* 0x01e00000085879f0 */ /* 0x000fe20008001858 */
[----:B------:R-:W-:Y:S01]  /*16b0*/  UIADD3 UR8, UR6, 0x402, URZ ;  /* 0x0000040206087890 */ /* 0x000fe2000fffe03f */
[----:B------:R-:W-:Y:S01]  /*16c0*/  UMOV UR9, 0x40000040 ;  /* 0x4000004000097882 */ /* 0x000fe20000000000 */
[----:B------:R-:W-:Y:S02]  /*16d0*/  WARPGROUP.DEPBAR.LE gsb0, 0x0 ;  /* 0x00008000000079c5 */ /* 0x000fe40000010000 */
[----:B------:R-:W-:-:S07]  /*16e0*/  WARPGROUP.ARRIVE ;  /* 0x00000000000079c5 */ /* 0x000fce0000000000 */
[----:B------:R-:W-:Y:S01]  /*16f0*/  HGMMA.64x128x16.F32.BF16 R24, gdesc[UR8], R24, gsb0 ;  /* 0x01e00000081879f0 */ /* 0x000fe20008001818 */
        /* <DEDUP_REMOVED lines=23> */
[----:B------:R-:W-:Y:S03]  /*1870*/  HGMMA.64x128x16.F32.BF16 R24, gdesc[UR8], R24, gsb0 ;  /* 0x01e00000081879f0 */ /* 0x000fe60008001818 */
[----:B------:R-:W-:Y:S02]  /*1880*/  WARPGROUP.DEPBAR.LE gsb0, 0x0 ;  /* 0x00008000000079c5 */ /* 0x000fe40000010000 */
[----:B------:R-:W-:Y:S05]  /*1890*/  @!P1 BRA `(.L_x_22) ;  /* 0x0000000400749947 */ /* 0x000fea0003800000 */
[----:B------:R-:W-:Y:S02]  /*18a0*/  UIADD3 UR6, UR39, 0x1, URZ ;  /* 0x0000000127067890 */ /* 0x000fe4000fffe03f */
[----:B------:R-:W-:Y:S02]  /*18b0*/  IMAD.U32 R3, RZ, RZ, UR39 ;  /* 0x00000027ff037e24 */ /* 0x000fe4000f8e00ff */
[----:B------:R-:W-:-:S04]  /*18c0*/  UISETP.NE.AND UP0, UPT, UR6, 0x4, UPT ;  /* 0x000000040600788c */ /* 0x000fc8000bf05270 */
[----:B------:R-:W-:Y:S02]  /*18d0*/  USEL UR7, URZ, 0x1, UP0 ;  /* 0x000000013f077887 */ /* 0x000fe40008000000 */
[----:B------:R-:W-:Y:S02]  /*18e0*/  USEL UR6, UR6, URZ, UP0 ;  /* 0x0000003f06067287 */ /* 0x000fe40008000000 */
[----:B------:R-:W-:-:S06]  /*18f0*/  ULOP3.LUT UR7, UR38, UR7, URZ, 0x3c, !UPT ;  /* 0x0000000726077292 */ /* 0x000fcc000f8e3c3f */
[----:B------:R-:W-:-:S07]  /*1900*/  IMAD.U32 R7, RZ, RZ, UR7 ;  /* 0x00000007ff077e24 */ /* 0x000fce000f8e00ff */
.L_x_29:
[----:B------:R-:W-:Y:S05]  /*1910*/  @!P0 BRA `(.L_x_23) ;  /* 0x0000000000048947 */ /* 0x000fea0003800000 */
[----:B------:R-:W-:Y:S01]  /*1920*/  BPT.TRAP 0x1 ;  /* 0x000000040000795c */ /* 0x000fe20000300000 */
.L_x_23:
[----:B------:R-:W2:Y:S01]  /*1930*/  S2UR UR8, SR_CgaCtaId ;  /* 0x00000000000879c3 */ /* 0x000ea20000008800 */
[----:B------:R-:W-:Y:S01]  /*1940*/  UMOV UR7, 0x400 ;  /* 0x0000040000077882 */ /* 0x000fe20000000000 */
[----:B01----:R-:W-:Y:S01]  /*1950*/  IMAD.U32 R5, RZ, RZ, UR6 ;  /* 0x00000006ff057e24 */ /* 0x003fe2000f8e00ff */
[----:B------:R-:W-:Y:S01]  /*1960*/  SHF.L.U32 R4, R7, 0x1f, RZ ;  /* 0x0000001f07047819 */ /* 0x000fe200000006ff */
[----:B--2---:R-:W-:-:S06]  /*1970*/  ULEA UR7, UR8, UR7, 0x18 ;  /* 0x0000000708077291 */ /* 0x004fcc000f8ec03f */
[----:B------:R-:W-:-:S04]  /*1980*/  IMAD.U32 R6, RZ, RZ, UR7 ;  /* 0x00000007ff067e24 */ /* 0x000fc8000f8e00ff */
[----:B------:R-:W-:-:S04]  /*1990*/  IMAD R5, R5, 0x8, R6 ;  /* 0x0000000805057824 */ /* 0x000fc800078e0206 */
[----:B------:R0:W1:Y:S01]  /*19a0*/  SYNCS.PHASECHK.TRANS64.TRYWAIT P1, [R5+URZ], R4 ;  /* 0x00000004050075a7 */ /* 0x000062000802017f */
[----:B------:R-:W-:Y:S05]  /*19b0*/  @!P0 BRA `(.L_x_24) ;  /* 0x0000000000048947 */ /* 0x000fea0003800000 */
[----:B------:R-:W-:Y:S01]  /*19c0*/  BPT.TRAP 0x1 ;  /* 0x000000040000795c */ /* 0x000fe20000300000 */
.L_x_24:
[----:B-1----:R-:W-:Y:S05]  /*19d0*/  @P1 BRA `(.L_x_25) ;  /* 0x0000000000081947 */ /* 0x002fea0003800000 */
[----:B------:R-:W1:Y:S02]  /*19e0*/  SYNCS.PHASECHK.TRANS64.TRYWAIT P1, [R5+URZ], R4 ;  /* 0x00000004050075a7 */ /* 0x000e64000802017f */
[----:B-1----:R-:W-:Y:S05]  /*19f0*/  @!P1 BRA `(.L_x_26) ;  /* 0x000000a800b09947 */ /* 0x002fea0003800000 */
.L_x_25:
[----:B------:R-:W-:Y:S01]  /*1a00*/  ULEA UR7, UR6, UR4, 0xb ;  /* 0x0000000406077291 */ /* 0x000fe2000f8e583f */
[----:B------:R-:W-:Y:S01]  /*1a10*/  WARPGROUP.ARRIVE ;  /* 0x00000000000079c5 */ /* 0x000fe20000000000 */
[----:B------:R-:W-:Y:S01]  /*1a20*/  ULEA UR12, UR6, UR5, 0xa ;  /* 0x00000005060c7291 */ /* 0x000fe2000f8e503f */
[----:B------:R-:W-:Y:S01]  /*1a30*/  UMOV UR9, 0x40000040 ;  /* 0x4000004000097882 */ /* 0x000fe20000000000 */
[----:B------:R-:W-:-:S03]  /*1a40*/  UMOV UR11, 0x40000040 ;  /* 0x40000040000b7882 */ /* 0x000fc60000000000 */
[----:B------:R-:W-:Y:S02]  /*1a50*/  UMOV UR8, UR7 ;  /* 0x0000000700087c82 */ /* 0x000fe40008000000 */
[----:B------:R-:W-:Y:S02]  /*1a60*/  UMOV UR10, UR12 ;  /* 0x0000000c000a7c82 */ /* 0x000fe40008000000 */
        /* <DEDUP_REMOVED lines=44> */
[----:B------:R-:W-:Y:S01]  /*1d30*/  BPT.TRAP 0x1 ;  /* 0x000000040000795c */ /* 0x000fe20000300000 */
.L_x_27:
[----:B------:R-:W-:-:S13]  /*1d40*/  ISETP.NE.AND P1, PT, R156, RZ, PT ;  /* 0x000000ff9c00720c */ /* 0x000fda0003f25270 */
[----:B01----:R-:W-:-:S04]  /*1d50*/  @P1 IMAD R4, R3, 0x8, R6 ;  /* 0x0000000803041824 */ /* 0x003fc800078e0206 */
[----:B------:R-:W-:-:S05]  /*1d60*/  @P1 VIADD R5, R4, 0x20 ;  /* 0x0000002004051836 */ /* 0x000fca0000000000 */
[----:B------:R-:W-:-:S04]  /*1d70*/  @P1 PRMT R5, R22, 0x654, R5 ;  /* 0x0000065416051816 */ /* 0x000fc80000000005 */
[----:B------:R0:W-:Y:S01]  /*1d80*/  @P1 SYNCS.ARRIVE.TRANS64.RED.A1T0 RZ, [R5+URZ], RZ ;  /* 0x000000ff05ff19a7 */ /* 0x0001e2000810043f */
[----:B------:R-:W-:-:S13]  /*1d90*/  ISETP.GT.U32.AND P1, PT, R19, 0x1, PT ;  /* 0x000000011300780c */ /* 0x000fda0003f24070 */
[----:B0-----:R-:W-:Y:S05]  /*1da0*/  @P1 BRA `(.L_x_28) ;  /* 0x0000000000041947 */ /* 0x001fea0003800000 */
[----:B------:R-:W-:Y:S01]  /*1db0*/  BPT.TRAP 0x1 ;  /* 0x000000040000795c */ /* 0x000fe20000300000 */
.L_x_28:
[----:B------:R-:W-:Y:S01]  /*1dc0*/  UIADD3 UR6, UR6, 0x1, URZ ;  /* 0x0000000106067890 */ /* 0x000fe2000fffe03f */
[C---:B------:R-:W-:Y:S01]  /*1dd0*/  ISETP.GT.AND P2, PT, R0.reuse, 0x1, PT ;  /* 0x000000010000780c */ /* 0x040fe20003f44270 */
[----:B------:R-:W-:Y:S01]  /*1de0*/  VIADD R3, R3, 0x1 ;  /* 0x0000000103037836 */ /* 0x000fe20000000000 */
[----:B------:R-:W-:Y:S01]  /*1df0*/  IADD3 R0, R0, -0x1, RZ ;  /* 0xffffffff00007810 */ /* 0x000fe20007ffe0ff */
[----:B------:R-:W-:-:S03]  /*1e00*/  UISETP.NE.AND UP0, UPT, UR6, 0x4, UPT ;  /* 0x000000040600788c */ /* 0x000fc6000bf05270 */
[C---:B------:R-:W-:Y:S01]  /*1e10*/  ISETP.NE.AND P1, PT, R3.reuse, 0x4, PT ;  /* 0x000000040300780c */ /* 0x040fe20003f25270 */
[----:B------:R-:W-:Y:S02]  /*1e20*/  USEL UR7, URZ, 0x1, UP0 ;  /* 0x000000013f077887 */ /* 0x000fe40008000000 */
[----:B------:R-:W-:Y:S01]  /*1e30*/  USEL UR6, UR6, URZ, UP0 ;  /* 0x0000003f06067287 */ /* 0x000fe20008000000 */
[----:B------:R-:W-:-:S03]  /*1e40*/  SEL R3, R3, RZ, P1 ;  /* 0x000000ff03037207 */ /* 0x000fc60000800000 */
[----:B------:R-:W-:Y:S01]  /*1e50*/  LOP3.LUT R7, R7, UR7, RZ, 0x3c, !PT ;  /* 0x0000000707077c12 */ /* 0x000fe2000f8e3cff */
[----:B------:R-:W-:Y:S07]  /*1e60*/  @P2 BRA `(.L_x_29) ;  /* 0xfffffff800a82947 */ /* 0x000fee000383ffff */
.L_x_22:
[----:B------:R-:W2:Y:S02]  /*1e70*/  LDC R0, c[0x0][0x28c] ;  /* 0x0000a300ff007b82 */ /* 0x000ea40000000800 */
[----:B--2---:R-:W-:-:S13]  /*1e80*/  ISETP.GE.AND P1, PT, R0, 0x1, PT ;  /* 0x000000010000780c */ /* 0x004fda0003f26270 */
[----:B------:R-:W-:Y:S05]  /*1e90*/  @!P1 BRA `(.L_x_30) ;  /* 0x0000000000409947 */ /* 0x000fea0003800000 */
[----:B------:R-:W-:Y:S05]  /*1ea0*/  @!P0 BRA `(.L_x_31) ;  /* 0x0000000000048947 */ /* 0x000fea0003800000 */
[----:B------:R-:W-:Y:S01]  /*1eb0*/  BPT.TRAP 0x1 ;  /* 0x000000040000795c */ /* 0x000fe20000300000 */
.L_x_31:
[----:B------:R-:W-:Y:S01]  /*1ec0*/  ISETP.NE.AND P0, PT, R156, RZ, PT ;  /* 0x000000ff9c00720c */ /* 0x000fe20003f05270 */
[----:B------:R-:W-:-:S12]  /*1ed0*/  UISETP.LT.AND UP1, UPT, UR40, 0x1, UPT ;  /* 0x000000012800788c */ /* 0x000fd8000bf21270 */
[----:B------:R-:W-:-:S05]  /*1ee0*/  VOTEU.ANY UP0, P0 ;  /* 0x00000000003f7886 */ /* 0x000fca0000000100 */
[----:B------:R-:W-:-:S04]  /*1ef0*/  @UP0 USEL UR4, UR40, 0x1, UP1 ;  /* 0x0000000128040887 */ /* 0x000fc80008800000 */
[----:B------:R-:W-:-:S06]  /*1f00*/  @UP0 UIADD3 UR4, UR39, UR40, -UR4 ;  /* 0x0000002827040290 */ /* 0x000fcc000fffe804 */
[----:B------:R-:W-:-:S04]  /*1f10*/  IMAD.U32 R0, RZ, RZ, UR4 ;  /* 0x00000004ff007e24 */ /* 0x000fc8000f8e00ff */
[----:B------:R-:W-:-:S05]  /*1f20*/  @P0 IMAD.SHL.U32 R0, R0, 0x8, RZ ;  /* 0x0000000800000824 */ /* 0x000fca00078e00ff */
[----:B------:R-:W-:-:S04]  /*1f30*/  @P0 LOP3.LUT R0, R0, 0x18, RZ, 0xc0, !PT ;  /* 0x0000001800000812 */ /* 0x000fc800078ec0ff */
[----:B------:R-:W-:-:S04]  /*1f40*/  @P0 IADD3 R3, R6, 0x20, R0 ;  /* 0x0000002006030810 */ /* 0x000fc80007ffe000 */
[----:B------:R-:W-:-:S04]  /*1f50*/  @P0 PRMT R3, R22, 0x654, R3 ;  /* 0x0000065416030816 */ /* 0x000fc80000000003 */
[----:B------:R2:W-:Y:S01]  /*1f60*/  @P0 SYNCS.ARRIVE.TRANS64.RED.A1T0 RZ, [R3+URZ], RZ ;  /* 0x000000ff03ff09a7 */ /* 0x0005e2000810043f */
[----:B------:R-:W-:-:S13]  /*1f70*/  ISETP.GT.U32.AND P0, PT, R19, 0x1, PT ;  /* 0x000000011300780c */ /* 0x000fda0003f04070 */
[----:B--2---:R-:W-:Y:S05]  /*1f80*/  @P0 BRA `(.L_x_30) ;  /* 0x0000000000040947 */ /* 0x004fea0003800000 */
[----:B------:R-:W-:Y:S01]  /*1f90*/  BPT.TRAP 0x1 ;  /* 0x000000040000795c */ /* 0x000fe20000300000 */
.L_x_30:
[----:B------:R-:W2:Y:S01]  /*1fa0*/  LDC R6, c[0x0][0x288] ;  /* 0x0000a200ff067b82 */ /* 0x000ea20000000800 */
[--C-:B------:R-:W-:Y:S01]  /*1fb0*/  SHF.R.U32.HI R0, RZ, 0x2, R18.reuse ;  /* 0x00000002ff007819 */ /* 0x100fe20000011612 */
[----:B------:R-:W-:Y:S01]  /*1fc0*/  UIADD3 UR39, UR40, UR39, URZ ;  /* 0x0000002728277290 */ /* 0x000fe2000fffe03f */
[----:B01----:R-:W-:Y:S01]  /*1fd0*/  SHF.R.U32.HI R5, RZ, 0x7, R18 ;  /* 0x00000007ff057819 */ /* 0x003fe20000011612 */
[----:B------:R-:W-:Y:S01]  /*1fe0*/  IMAD.SHL.U32 R11, R153, 0x80, RZ ;  /* 0x00000080990b7824 */ /* 0x000fe200078e00ff */
[----:B------:R-:W-:Y:S01]  /*1ff0*/  LOP3.LUT R3, R0, 0x7, RZ, 0xc0, !PT ;  /* 0x0000000700037812 */ /* 0x000fe200078ec0ff */
[----:B------:R-:W-:Y:S01]  /*2000*/  USHF.R.U32.HI UR4, URZ, 0x2, UR39 ;  /* 0x000000023f047899 */ /* 0x000fe20008011627 */
[----:B------:R-:W-:Y:S01]  /*2010*/  LOP3.LUT R4, R18, 0x60, RZ, 0xc0, !PT ;  /* 0x0000006012047812 */ /* 0x000fe200078ec0ff */
[----:B------:R-:W-:Y:S01]  /*2020*/  ULDC UR8, c[0x0][0x284] ;  /* 0x0000a10000087ab9 */ /* 0x000fe20000000800 */
[----:B------:R-:W-:Y:S01]  /*2030*/  LOP3.LUT R0, R5, 0x1, RZ, 0xc0, !PT ;  /* 0x0000000105007812 */ /* 0x000fe200078ec0ff */
[----:B------:R-:W-:Y:S01]  /*2040*/  ULOP3.LUT UR4, UR4, 0x1, URZ, 0xc0, !UPT ;  /* 0x0000000104047892 */ /* 0x000fe2000f8ec03f */
[----:B------:R-:W-:Y:S01]  /*2050*/  SHF.R.U32.HI R8, RZ, 0x1, R4 ;  /* 0x00000001ff087819 */ /* 0x000fe20000011604 */
[----:B------:R-:W-:Y:S01]  /*2060*/  UISETP.GT.U32.AND UP1, UPT, UR39, 0x3, UPT ;  /* 0x000000032700788c */ /* 0x000fe2000bf24070 */
[----:B------:R-:W-:Y:S01]  /*2070*/  SHF.R.S32.HI R15, RZ, 0x1f, R23 ;  /* 0x0000001fff0f7819 */ /* 0x000fe20000011417 */
[----:B------:R-:W-:Y:S01]  /*2080*/  IMAD.SHL.U32 R4, R0, 0x40, RZ ;  /* 0x0000004000047824 */ /* 0x000fe200078e00ff */
[----:B------:R-:W-:Y:S01]  /*2090*/  IADD3 R5, RZ, -R8, -R3 ;  /* 0x80000008ff057210 */ /* 0x000fe20007ffe803 */
[----:B------:R-:W-:Y:S01]  /*20a0*/  UISETP.NE.U32.AND UP0, UPT, UR4, 0x1, UPT ;  /* 0x000000010400788c */ /* 0x000fe2000bf05070 */
[----:B------:R-:W-:-:S02]  /*20b0*/  ULDC.64 UR6, c[0x0][0x5d0] ;  /* 0x0001740000067ab9 */ /* 0x000fc40000000a00 */
[----:B------:R-:W-:Y:S01]  /*20c0*/  LOP3.LUT R165, R4, 0x40, R3, 0xe2, !PT ;  /* 0x0000004004a57812 */ /* 0x000fe200078ee203 */
[----:B------:R-:W-:Y:S01]  /*20d0*/  IMAD R157, R0, -0x40, R5 ;  /* 0xffffffc0009d7824 */ /* 0x000fe200078e0205 */
[----:B------:R-:W-:Y:S01]  /*20e0*/  LOP3.LUT R3, R18, 0x3, RZ, 0xc0, !PT ;  /* 0x0000000312037812 */ /* 0x000fe200078ec0ff */
[----:B------:R-:W-:Y:S01]  /*20f0*/  IMAD.SHL.U32 R0, R152, 0x100, RZ ;  /* 0x0000010098007824 */ /* 0x000fe200078e00ff */
[----:B------:R-:W-:Y:S01]  /*2100*/  UISETP.LT.U32.AND UP1, UPT, UR40, 0x4, UP1 ;  /* 0x000000042800788c */ /* 0x000fe20008f21070 */
[----:B--2---:R-:W-:Y:S01]  /*2110*/  ISETP.GE.AND P0, PT, R11, R6, PT ;  /* 0x000000060b00720c */ /* 0x004fe20003f06270 */
[----:B------:R-:W-:Y:S01]  /*2120*/  UISETP.GT.U32.AND UP0, UPT, UR40, 0x3, !UP0 ;  /* 0x000000032800788c */ /* 0x000fe2000c704070 */
[----:B------:R-:W-:Y:S01]  /*2130*/  IMAD R10, R3, -0x2, R6 ;  /* 0xfffffffe030a7824 */ /* 0x000fe200078e0206 */
[----:B------:R-:W-:Y:S01]  /*2140*/  USEL UR5, URZ, 0x1, !UP1 ;  /* 0x000000013f057887 */ /* 0x000fe2000c800000 */
[----:B------:R-:W-:Y:S01]  /*2150*/  IMAD.SHL.U32 R6, R18, 0x2, RZ ;  /* 0x0000000212067824 */ /* 0x000fe200078e00ff */
[----:B------:R-:W-:Y:S01]  /*2160*/  ISETP.GE.OR P0, PT, R0, UR8, P0 ;  /* 0x0000000800007c0c */ /* 0x000fe20008706670 */
[----:B------:R-:W-:Y:S01]  /*2170*/  IMAD R4, R15, UR6, RZ ;  /* 0x000000060f047c24 */ /* 0x000fe2000f8e02ff */
[----:B------:R-:W-:Y:S01]  /*2180*/  USEL UR4, URZ, 0x1, !UP0 ;  /* 0x000000013f047887 */ /* 0x000fe2000c000000 */
[----:B------:R-:W-:Y:S01]  /*2190*/  IMAD.WIDE R152, R152, 0x100, RZ ;  /* 0x0000010098987825 */ /* 0x000fe200078e02ff */
[----:B------:R-:W-:Y:S01]  /*21a0*/  LOP3.LUT R6, R11, 0x6, R6, 0xf8, !PT ;  /* 0x000000060b067812 */ /* 0x000fe200078ef806 */
[----:B------:R-:W-:Y:S01]  /*21b0*/  ULOP3.LUT UR39, UR39, 0x3, URZ, 0xc0, !UPT ;  /* 0x0000000327277892 */ /* 0x000fe2000f8ec03f */
[----:B------:R-:W-:Y:S01]  /*21c0*/  IADD3 R157, -R0, UR8, R157 ;  /* 0x00000008009d7c10 */ /* 0x000fe2000fffe19d */
[----:B------:R-:W-:Y:S01]  /*21d0*/  IMAD R9, R23, UR7, R4 ;  /* 0x0000000717097c24 */ /* 0x000fe2000f8e0204 */
[----:B------:R-:W-:Y:S01]  /*21e0*/  SHF.R.S32.HI R7, RZ, 0x1f, R6 ;  /* 0x0000001fff077819 */ /* 0x000fe20000011406 */
[----:B------:R-:W-:Y:S01]  /*21f0*/  ULOP3.LUT UR38, UR4, UR38, UR5, 0x96, !UPT ;  /* 0x0000002604267292 */ /* 0x000fe2000f8e9605 */
[----:B------:R-:W-:Y:S01]  /*2200*/  LOP3.LUT R165, R152, R165, R8, 0xfe, !PT ;  /* 0x000000a598a57212 */ /* 0x000fe200078efe08 */
[----:B------:R-:W-:-:S02]  /*2210*/  IMAD.IADD R0, R10, 0x1, -R11 ;  /* 0x000000010a007824 */ /* 0x000fc400078e0a0b */
[----:B------:R-:W-:-:S04]  /*2220*/  IMAD.WIDE.U32 R4, R23, UR6, R6 ;  /* 0x0000000617047c25 */ /* 0x000fc8000f8e0006 */
[----:B------:R-:W-:Y:S02]  /*2230*/  IMAD.IADD R9, R5, 0x1, R9 ;  /* 0x0000000105097824 */ /* 0x000fe400078e0209 */
[----:B------:R-:W-:Y:S02]  /*2240*/  IMAD.MOV.U32 R3, RZ, RZ, -0x1 ;  /* 0xffffffffff037424 */ /* 0x000fe400078e00ff */
[----:B------:R-:W-:Y:S01]  /*2250*/  IMAD.MOV.U32 R8, RZ, RZ, R4 ;  /* 0x000000ffff087224 */ /* 0x000fe200078e0004 */
[----:B------:R-:W-:Y:S06]  /*2260*/  @P0 BRA `(.L_x_32) ;  /* 0x0000008400700947 */ /* 0x000fec0003800000 */
[----:B------:R-:W0:Y:S01]  /*2270*/  LDC.64 R4, c[0x0][0x5c8] ;  /* 0x00017200ff047b82 */ /* 0x000e220000000a00 */
[----:B-----5:R-:W-:Y:S01]  /*2280*/  FSETP.NEU.AND P1, PT, R155, RZ, PT ;  /* 0x000000ff9b00720b */ /* 0x020fe20003f2d000 */
[----:B------:R-:W-:Y:S01]  /*2290*/  BSSY B0, `(.L_x_32) ;  /* 0x0000859000007945 */ /* 0x000fe20003800000 */
[----:B------:R-:W-:-:S04]  /*22a0*/  ISETP.GT.AND P2, PT, R157, RZ, PT ;  /* 0x000000ff9d00720c */ /* 0x000fc80003f44270 */
[----:B------:R-:W-:Y:S01]  /*22b0*/  ISETP.GT.AND P0, PT, R0, RZ, P2 ;  /* 0x000000ff0000720c */ /* 0x000fe20001704270 */
[-C--:B0-----:R-:W-:Y:S02]  /*22c0*/  IMAD R10, R153, R4.reuse, RZ ;  /* 0x00000004990a7224 */ /* 0x081fe400078e02ff */
[----:B------:R-:W-:-:S04]  /*22d0*/  IMAD.WIDE.U32 R166, R165, R4, R8 ;  /* 0x00000004a5a67225 */ /* 0x000fc800078e0008 */
[----:B------:R-:W-:-:S04]  /*22e0*/  IMAD R9, R165, R5, R10 ;  /* 0x00000005a5097224 */ /* 0x000fc800078e020a */
[----:B------:R-:W-:Y:S01]  /*22f0*/  IMAD.IADD R171, R167, 0x1, R9 ;  /* 0x00000001a7ab7824 */ /* 0x000fe200078e0209 */
[----:B------:R-:W-:Y:S06]  /*2300*/  @!P1 BRA `(.L_x_33) ;  /* 0x0000006000209947 */ /* 0x000fec0003800000 */
[----:B------:R-:W0:Y:S01]  /*2310*/  LDC.64 R10, c[0x0][0x5b8] ;  /* 0x00016e00ff0a7b82 */ /* 0x000e220000000a00 */
[----:B------:R-:W-:-:S07]  /*2320*/  ULDC.64 UR4, c[0x0][0x5c0] ;  /* 0x0001700000047ab9 */ /* 0x000fce0000000a00 */
[----:B------:R-:W1:Y:S08]  /*2330*/  LDC.64 R12, c[0x0][0x5b0] ;  /* 0x00016c00ff0c7b82 */ /* 0x000e700000000a00 */
[----:B------:R-:W2:Y:S01]  /*2340*/  LDC.64 R8, c[0x0][0x5a8] ;  /* 0x00016a00ff087b82 */ /* 0x000ea20000000a00 */
[----:B0-----:R-:W-:-:S04]  /*2350*/  IMAD R14, R15, R10, RZ ;  /* 0x0000000a0f0e7224 */ /* 0x001fc800078e02ff */
[C---:B------:R-:W-:Y:S02]  /*2360*/  IMAD R11, R23.reuse, R11, R14 ;  /* 0x0000000b170b7224 */ /* 0x040fe400078e020e */
[----:B------:R-:W-:-:S04]  /*2370*/  IMAD.WIDE.U32 R14, R23, R10, R6 ;  /* 0x0000000a170e7225 */ /* 0x000fc800078e0006 */
[----:B-1----:R-:W-:Y:S01]  /*2380*/  IMAD R20, R153, R12, RZ ;  /* 0x0000000c99147224 */ /* 0x002fe200078e02ff */
[----:B------:R-:W-:-:S03]  /*2390*/  IADD3 R21, R15, R11, RZ ;  /* 0x0000000b0f157210 */ /* 0x000fc60007ffe0ff */
[----:B------:R-:W-:Y:S02]  /*23a0*/  IMAD R169, R165, R13, R20 ;  /* 0x0000000da5a97224 */ /* 0x000fe400078e0214 */
[----:B------:R-:W-:-:S04]  /*23b0*/  IMAD.MOV.U32 R20, RZ, RZ, R14 ;  /* 0x000000ffff147224 */ /* 0x000fc800078e000e */
[----:B------:R-:W-:-:S04]  /*23c0*/  IMAD.WIDE.U32 R158, R165, R12, R20 ;  /* 0x0000000ca59e7225 */ /* 0x000fc800078e0014 */
[----:B------:R-:W-:Y:S01]  /*23d0*/  IMAD.IADD R159, R159, 0x1, R169 ;  /* 0x000000019f9f7824 */ /* 0x000fe200078e02a9 */
[----:B--2---:R-:W-:-:S04]  /*23e0*/  LEA R160, P1, R158, R8, 0x1 ;  /* 0x000000089ea07211 */ /* 0x004fc800078208ff */
[----:B------:R-:W-:-:S05]  /*23f0*/  LEA.HI.X R161, R158, R9, R159, 0x1, P1 ;  /* 0x000000099ea17211 */ /* 0x000fca00008f0c9f */
[----:B------:R-:W2:Y:S01]  /*2400*/  @P0 LDG.E.LTC128B.U16 R167, desc[UR36][R160.64] ;  /* 0x00000024a0a70981 */ /* 0x000ea2000c1e1520 */
[----:B------:R-:W-:Y:S01]  /*2410*/  IMAD.WIDE.U32 R162, R165, R12, R6 ;  /* 0x0000000ca5a27225 */ /* 0x000fe200078e0006 */
[----:B------:R-:W-:Y:S01]  /*2420*/  ISETP.GT.AND P3, PT, R0, 0x1, P2 ;  /* 0x000000010000780c */ /* 0x000fe20001764270 */
[----:B------:R-:W-:Y:S02]  /*2430*/  BSSY B1, `(.L_x_34) ;  /* 0x0000013000017945 */ /* 0x000fe40003800000 */
[----:B------:R-:W-:Y:S02]  /*2440*/  IMAD.IADD R163, R169, 0x1, R163 ;  /* 0x00000001a9a37824 */ /* 0x000fe400078e02a3 */
[----:B------:R-:W-:-:S04]  /*2450*/  IMAD.WIDE.U32 R162, R23, R10, R162 ;  /* 0x0000000a17a27225 */ /* 0x000fc800078e00a2 */
[----:B--2---:R-:W-:-:S04]  /*2460*/  IMAD.U32 R158, R167, 0x10000, RZ ;  /* 0x00010000a79e7824 */ /* 0x004fc800078e00ff */
[----:B------:R-:W-:Y:S01]  /*2470*/  FMUL R159, R158, R155 ;  /* 0x0000009b9e9f7220 */ /* 0x000fe20000400000 */
[----:B------:R-:W-:-:S03]  /*2480*/  LEA R158, P1, R166, UR4, 0x1 ;  /* 0x00000004a69e7c11 */ /* 0x000fc6000f8208ff */
[----:B------:R-:W-:Y:S01]  /*2490*/  FFMA R159, R88, R154, R159 ;  /* 0x0000009a589f7223 */ /* 0x000fe2000000009f */
[----:B------:R-:W-:-:S04]  /*24a0*/  IMAD.IADD R88, R11, 0x1, R163 ;  /* 0x000000010b587824 */ /* 0x000fc800078e02a3 */
[----:B------:R-:W-:Y:S02]  /*24b0*/  F2FP.BF16.F32.PACK_AB R161, RZ, R159 ;  /* 0x0000009fffa1723e */ /* 0x000fe400000010ff */
[----:B------:R-:W-:Y:S02]  /*24c0*/  LEA.HI.X R159, R166, UR5, R171, 0x1, P1 ;  /* 0x00000005a69f7c11 */ /* 0x000fe400088f0cab */
[----:B------:R-:W-:Y:S02]  /*24d0*/  PRMT R163, R161, 0x7610, R163 ;  /* 0x00007610a1a37816 */ /* 0x000fe400000000a3 */
[----:B------:R-:W-:-:S03]  /*24e0*/  LEA R160, P1, R162, R8, 0x1 ;  /* 0x00000008a2a07211 */ /* 0x000fc600078208ff */
[----:B------:R0:W-:Y:S01]  /*24f0*/  @P0 STG.E.U16 desc[UR36][R158.64], R163 ;  /* 0x000000a39e000986 */ /* 0x0001e2000c101524 */
[--C-:B------:R-:W-:Y:S01]  /*2500*/  LEA.HI.X R161, R162, R9, R88.reuse, 0x1, P1 ;  /* 0x00000009a2a17211 */ /* 0x100fe200008f0c58 */
[C---:B------:R-:W-:Y:S01]  /*2510*/  IMAD.SHL.U32 R162, R12.reuse, 0x8, RZ ;  /* 0x000000080ca27824 */ /* 0x040fe200078e00ff */
[----:B------:R-:W-:Y:S02]  /*2520*/  PRMT R88, R167, 0x7610, R88 ;  /* 0x00007610a7587816 */ /* 0x000fe40000000058 */
[----:B0-----:R-:W-:Y:S01]  /*2530*/  SHF.L.U64.HI R163, R12, 0x3, R13 ;  /* 0x000000030ca37819 */ /* 0x001fe2000001020d */
[----:B------:R-:W-:Y:S06]  /*2540*/  @!P3 BRA `(.L_x_35) ;  /* 0x000000000004b947 */ /* 0x000fec0003800000 */
[----:B------:R0:W5:Y:S02]  /*2550*/  LDG.E.LTC128B.U16 R88, desc[UR36][R160.64+0x2] ;  /* 0x00000224a0587981 */ /* 0x000164000c1e1520 */
.L_x_35:
[----:B------:R-:W-:Y:S05]  /*2560*/  BSYNC B1 ;  /* 0x0000000000017941 */ /* 0x000fea0003800000 */
.L_x_34:
[----:B-----5:R-:W-:Y:S01]  /*2570*/  IMAD.U32 R168, R88, 0x10000, RZ ;  /* 0x0001000058a87824 */ /* 0x020fe200078e00ff */
[----:B------:R-:W-:Y:S01]  /*2580*/  ISETP.GT.AND P0, PT, R157, 0x8, PT ;  /* 0x000000089d00780c */ /* 0x000fe20003f04270 */
[----:B------:R-:W-:-:S04]  /*2590*/  IMAD.WIDE.U32 R166, R165, R12, R162 ;  /* 0x0000000ca5a67225 */ /* 0x000fc800078e00a2 */
[----:B------:R-:W-:Y:S01]  /*25a0*/  FMUL R168, R168, R155 ;  /* 0x0000009ba8a87220 */ /* 0x000fe20000400000 */
[----:B------:R-:W-:Y:S01]  /*25b0*/  ISETP.GT.AND P1, PT, R0, RZ, P0 ;  /* 0x000000ff0000720c */ /* 0x000fe20000724270 */
[----:B------:R-:W-:Y:S02]  /*25c0*/  IMAD.IADD R169, R169, 0x1, R167 ;  /* 0x00000001a9a97824 */ /* 0x000fe400078e02a7 */
[----:B------:R-:W-:Y:S01]  /*25d0*/  FFMA R168, R89, R154, R168 ;  /* 0x0000009a59a87223 */ /* 0x000fe200000000a8 */
[----:B------:R-:W-:-:S04]  /*25e0*/  IADD3 R89, P4, R14, R166, RZ ;  /* 0x000000a60e597210 */ /* 0x000fc80007f9e0ff */
[----:B------:R-:W-:Y:S01]  /*25f0*/  F2FP.BF16.F32.PACK_AB R168, RZ, R168 ;  /* 0x000000a8ffa8723e */ /* 0x000fe200000010ff */
[----:B------:R-:W-:Y:S01]  /*2600*/  IMAD.X R172, R169, 0x1, R21, P4 ;  /* 0x00000001a9ac7824 */ /* 0x000fe200020e0615 */
[C---:B------:R-:W-:Y:S02]  /*2610*/  LEA R170, P4, R89.reuse, R8, 0x1 ;  /* 0x0000000859aa7211 */ /* 0x040fe400078808ff */
[----:B------:R-:W-:Y:S02]  /*2620*/  PRMT R167, R168, 0x7610, R167 ;  /* 0x00007610a8a77816 */ /* 0x000fe400000000a7 */
[----:B------:R-:W-:Y:S02]  /*2630*/  PRMT R168, R88, 0x7610, R168 ;  /* 0x0000761058a87816 */ /* 0x000fe400000000a8 */
[----:B------:R-:W-:Y:S01]  /*2640*/  LEA.HI.X R171, R89, R9, R172, 0x1, P4 ;  /* 0x0000000959ab7211 */ /* 0x000fe200020f0cac */
[----:B------:R1:W-:Y:S04]  /*2650*/  @P3 STG.E.U16 desc[UR36][R158.64+0x2], R167 ;  /* 0x000002a79e003986 */ /* 0x0003e8000c101524 */
[----:B------:R2:W3:Y:S01]  /*2660*/  @P1 LDG.E.LTC128B.U16 R168, desc[UR36][R170.64] ;  /* 0x00000024aaa81981 */ /* 0x0004e2000c1e1520 */
[----:B------:R-:W-:Y:S01]  /*2670*/  IADD3 R166, P3, R6, R166, RZ ;  /* 0x000000a606a67210 */ /* 0x000fe20007f7e0ff */
[----:B------:R-:W-:Y:S04]  /*2680*/  BSSY B1, `(.L_x_36) ;  /* 0x0000012000017945 */ /* 0x000fe80003800000 */
[----:B-1----:R-:W-:Y:S01]  /*2690*/  IMAD.X R167, R7, 0x1, R169, P3 ;  /* 0x0000000107a77824 */ /* 0x002fe200018e06a9 */
[----:B------:R-:W-:Y:S01]  /*26a0*/  SHF.L.U32 R169, R4, 0x4, RZ ;  /* 0x0000000404a97819 */ /* 0x000fe200000006ff */
[----:B------:R-:W-:-:S03]  /*26b0*/  IMAD.WIDE.U32 R166, R23, R10, R166 ;  /* 0x0000000a17a67225 */ /* 0x000fc600078e00a6 */
[----:B--2---:R-:W-:Y:S01]  /*26c0*/  IADD3 R170, P3, R169, R158, RZ ;  /* 0x0000009ea9aa7210 */ /* 0x004fe20007f7e0ff */
[----:B------:R-:W-:Y:S01]  /*26d0*/  IMAD.IADD R172, R11, 0x1, R167 ;  /* 0x000000010bac7824 */ /* 0x000fe200078e02a7 */
[----:B------:R-:W-:-:S05]  /*26e0*/  SHF.L.U64.HI R167, R4, 0x4, R5 ;  /* 0x0000000404a77819 */ /* 0x000fca0000010205 */
[----:B------:R-:W-:Y:S02]  /*26f0*/  IMAD.X R171, R167, 0x1, R159, P3 ;  /* 0x00000001a7ab7824 */ /* 0x000fe400018e069f */
[----:B---3--:R-:W-:-:S04]  /*2700*/  IMAD.U32 R88, R168, 0x10000, RZ ;  /* 0x00010000a8587824 */ /* 0x008fc800078e00ff */
[----:B------:R-:W-:Y:S01]  /*2710*/  FMUL R89, R88, R155 ;  /* 0x0000009b58597220 */ /* 0x000fe20000400000 */
[----:B------:R-:W-:-:S03]  /*2720*/  LEA R88, P4, R166, R8, 0x1 ;  /* 0x00000008a6587211 */ /* 0x000fc600078808ff */
[----:B------:R-:W-:Y:S01]  /*2730*/  FFMA R90, R90, R154, R89 ;  /* 0x0000009a5a5a7223 */ /* 0x000fe20000000059 */
[----:B------:R-:W-:Y:S02]  /*2740*/  LEA.HI.X R89, R166, R9, R172, 0x1, P4 ;  /* 0x00000009a6597211 */ /* 0x000fe400020f0cac */
[----:B------:R-:W-:Y:S02]  /*2750*/  ISETP.GT.AND P4, PT, R0, 0x1, P0 ;  /* 0x000000010000780c */ /* 0x000fe40000784270 */
[----:B------:R-:W-:-:S05]  /*2760*/  F2FP.BF16.F32.PACK_AB R90, RZ, R90 ;  /* 0x0000005aff5a723e */ /* 0x000fca00000010ff */
[----:B------:R1:W-:Y:S06]  /*2770*/  @P1 STG.E.U16 desc[UR36][R170.64], R90 ;  /* 0x0000005aaa001986 */ /* 0x0003ec000c101524 */
[----:B------:R-:W-:Y:S05]  /*2780*/  @!P4 BRA `(.L_x_37) ;  /* 0x000000000004c947 */ /* 0x000fea0003800000 */
[----:B------:R2:W5:Y:S02]  /*2790*/  LDG.E.LTC128B.U16 R168, desc[UR36][R88.64+0x2] ;  /* 0x0000022458a87981 */ /* 0x000564000c1e1520 */
.L_x_37:
[----:B------:R-:W-:Y:S05]  /*27a0*/  BSYNC B1 ;  /* 0x0000000000017941 */ /* 0x000fea0003800000 */
.L_x_36:
[----:B-1---5:R-:W-:Y:S01]  /*27b0*/  IMAD.U32 R90, R168, 0x10000, RZ ;  /* 0x00010000a85a7824 */ /* 0x022fe200078e00ff */
[----:B------:R-:W-:Y:S01]  /*27c0*/  ISETP.GT.AND P1, PT, R0, 0x8, P2 ;  /* 0x000000080000780c */ /* 0x000fe20001724270 */
[----:B------:R-:W-:Y:S02]  /*27d0*/  BSSY B1, `(.L_x_38) ;  /* 0x000000a000017945 */ /* 0x000fe40003800000 */
[----:B------:R-:W-:-:S04]  /*27e0*/  FMUL R90, R90, R155 ;  /* 0x0000009b5a5a7220 */ /* 0x000fc80000400000 */
[----:B------:R-:W-:Y:S01]  /*27f0*/  FFMA R90, R91, R154, R90 ;  /* 0x0000009a5b5a7223 */ /* 0x000fe2000000005a */
[----:B------:R-:W-:-:S04]  /*2800*/  @P4 IMAD.MOV.U32 R91, RZ, RZ, R171 ;  /* 0x000000ffff5b4224 */ /* 0x000fc800078e00ab */
[----:B------:R-:W-:-:S04]  /*2810*/  F2FP.BF16.F32.PACK_AB R90, RZ, R90 ;  /* 0x0000005aff5a723e */ /* 0x000fc800000010ff */
[----:B------:R-:W-:Y:S01]  /*2820*/  PRMT R166, R90, 0x7610, R166 ;  /* 0x000076105aa67816 */ /* 0x000fe200000000a6 */
[----:B------:R-:W-:-:S05]  /*2830*/  @P4 IMAD.MOV.U32 R90, RZ, RZ, R170 ;  /* 0x000000ffff5a4224 */ /* 0x000fca00078e00aa */
[----:B------:R1:W-:Y:S01]  /*2840*/  @P4 STG.E.U16 desc[UR36][R90.64+0x2], R166 ;  /* 0x000002a65a004986 */ /* 0x0003e2000c101524 */
[----:B------:R-:W-:Y:S05]  /*2850*/  @!P1 BRA `(.L_x_39) ;  /* 0x0000000000049947 */ /* 0x000fea0003800000 */
[----:B------:R3:W5:Y:S02]  /*2860*/  LDG.E.LTC128B.U16 R168, desc[UR36][R160.64+0x10] ;  /* 0x00001024a0a87981 */ /* 0x000764000c1e1520 */
.L_x_39:
[----:B------:R-:W-:Y:S05]  /*2870*/  BSYNC B1 ;  /* 0x0000000000017941 */ /* 0x000fea0003800000 */
.L_x_38:
[----:B-1---5:R-:W-:Y:S01]  /*2880*/  IMAD.U32 R90, R168, 0x10000, RZ ;  /* 0x00010000a85a7824 */ /* 0x022fe200078e00ff */
[----:B------:R-:W-:Y:S01]  /*2890*/  ISETP.GT.AND P3, PT, R0, 0x9, P2 ;  /* 0x000000090000780c */ /* 0x000fe20001764270 */
[----:B------:R-:W-:Y:S02]  /*28a0*/  BSSY B1, `(.L_x_40) ;  /* 0x000000a000017945 */ /* 0x000fe40003800000 */
[----:B------:R-:W-:Y:S01]  /*28b0*/  FMUL R91, R90, R155 ;  /* 0x0000009b5a5b7220 */ /* 0x000fe20000400000 */
[----:B------:R-:W-:-:S03]  /*28c0*/  @P1 IMAD.MOV.U32 R90, RZ, RZ, R158 ;  /* 0x000000ffff5a1224 */ /* 0x000fc600078e009e */
[----:B------:R-:W-:-:S05]  /*28d0*/  FFMA R91, R92, R154, R91 ;  /* 0x0000009a5c5b7223 */ /* 0x000fca000000005b */
[----:B------:R-:W-:-:S04]  /*28e0*/  F2FP.BF16.F32.PACK_AB R91, RZ, R91 ;  /* 0x0000005bff5b723e */ /* 0x000fc800000010ff */
[----:B------:R-:W-:Y:S01]  /*28f0*/  PRMT R92, R91, 0x7610, R92 ;  /* 0x000076105b5c7816 */ /* 0x000fe2000000005c */
[----:B------:R-:W-:-:S05]  /*2900*/  @P1 IMAD.MOV.U32 R91, RZ, RZ, R159 ;  /* 0x000000ffff5b1224 */ /* 0x000fca00078e009f */
[----:B------:R1:W-:Y:S01]  /*2910*/  @P1 STG.E.U16 desc[UR36][R90.64+0x10], R92 ;  /* 0x0000105c5a001986 */ /* 0x0003e2000c101524 */
[----:B------:R-:W-:Y:S05]  /*2920*/  @!P3 BRA `(.L_x_41) ;  /* 0x000000000004b947 */ /* 0x000fea0003800000 */
[----:B------:R4:W5:Y:S02]  /*2930*/  LDG.E.LTC128B.U16 R168, desc[UR36][R160.64+0x12] ;  /* 0x00001224a0a87981 */ /* 0x000964000c1e1520 */
.L_x_41:
[----:B------:R-:W-:Y:S05]  /*2940*/  BSYNC B1 ;  /* 0x0000000000017941 */ /* 0x000fea0003800000 */
.L_x_40:
[----:B-1---5:R-:W-:Y:S01]  /*2950*/  IMAD.U32 R90, R168, 0x10000, RZ ;  /* 0x00010000a85a7824 */ /* 0x022fe200078e00ff */
[----:B------:R-:W-:Y:S01]  /*2960*/  ISETP.GT.AND P1, PT, R0, 0x8, P0 ;  /* 0x000000080000780c */ /* 0x000fe20000724270 */
[----:B------:R-:W-:Y:S01]  /*2970*/  @P3 IMAD.MOV.U32 R91, RZ, RZ, R159 ;  /* 0x000000ffff5b3224 */ /* 0x000fe200078e009f */
[----:B------:R-:W-:Y:S01]  /*2980*/  BSSY B1, `(.L_x_42) ;  /* 0x0000009000017945 */ /* 0x000fe20003800000 */
[----:B------:R-:W-:-:S04]  /*2990*/  FMUL R90, R90, R155 ;  /* 0x0000009b5a5a7220 */ /* 0x000fc80000400000 */
[----:B------:R-:W-:-:S05]  /*29a0*/  FFMA R90, R93, R154, R90 ;  /* 0x0000009a5d5a7223 */ /* 0x000fca000000005a */
[----:B------:R-:W-:-:S04]  /*29b0*/  F2FP.BF16.F32.PACK_AB R90, RZ, R90 ;  /* 0x0000005aff5a723e */ /* 0x000fc800000010ff */
[----:B------:R-:W-:Y:S01]  /*29c0*/  PRMT R92, R90, 0x7610, R92 ;  /* 0x000076105a5c7816 */ /* 0x000fe2000000005c */
[----:B------:R-:W-:-:S05]  /*29d0*/  @P3 IMAD.MOV.U32 R90, RZ, RZ, R158 ;  /* 0x000000ffff5a3224 */ /* 0x000fca00078e009e */
[----:B------:R1:W-:Y:S01]  /*29e0*/  @P3 STG.E.U16 desc[UR36][R90.64+0x12], R92 ;  /* 0x0000125c5a003986 */ /* 0x0003e2000c101524 */
[----:B------:R-:W-:Y:S05]  /*29f0*/  @!P1 BRA `(.L_x_43) ;  /* 0x0000000000049947 */ /* 0x000fea0003800000 */
[----:B------:R0:W5:Y:S02]  /*2a00*/  LDG.E.LTC128B.U16 R168, desc[UR36][R88.64+0x10] ;  /* 0x0000102458a87981 */ /* 0x000164000c1e1520 */
.L_x_43:
[----:B------:R-:W-:Y:S05]  /*2a10*/  BSYNC B1 ;  /* 0x0000000000017941 */ /* 0x000fea0003800000 */
.L_x_42:
[----:B-1---5:R-:W-:Y:S01]  /*2a20*/  SHF.L.U32 R90, R168, 0x10, RZ ;  /* 0x00000010a85a7819 */ /* 0x022fe200000006ff */
[----:B------:R-:W-:Y:S01]  /*2a30*/  BSSY B1, `(.L_x_44) ;  /* 0x000000b000017945 */ /* 0x000fe20003800000 */
[----:B------:R-:W-:-:S03]  /*2a40*/  ISETP.GT.AND P3, PT, R0, 0x9, P0 ;  /* 0x000000090000780c */ /* 0x000fc60000764270 */
        /* <DEDUP_REMOVED lines=9> */
.L_x_45:
[----:B------:R-:W-:Y:S05]  /*2ae0*/  BSYNC B1 ;  /* 0x0000000000017941 */ /* 0x000fea0003800000 */
.L_x_44:
        /* <DEDUP_REMOVED lines=12> */
.L_x_47:
[----:B------:R-:W-:Y:S05]  /*2bb0*/  BSYNC B1 ;  /* 0x0000000000017941 */ /* 0x000fea0003800000 */
.L_x_46:
        /* <DEDUP_REMOVED lines=12> */
.L_x_49:
[----:B------:R-:W-:Y:S05]  /*2c80*/  BSYNC B1 ;  /* 0x0000000000017941 */ /* 0x000fea0003800000 */
.L_x_48:
        /* <DEDUP_REMOVED lines=12> */
.L_x_51:
[----:B------:R-:W-:Y:S05]  /*2d50*/  BSYNC B1 ;  /* 0x0000000000017941 */ /* 0x000fea0003800000 */
.L_x_50:
        /* <DEDUP_REMOVED lines=12> */
.L_x_53:
[----:B------:R-:W-:Y:S05]  /*2e20*/  BSYNC B1 ;  /* 0x0000000000017941 */ /* 0x000fea0003800000 */
.L_x_52:
        /* <DEDUP_REMOVED lines=12> */
.L_x_55:
[----:B------:R-:W-:Y:S05]  /*2ef0*/  BSYNC B1 ;  /* 0x0000000000017941 */ /* 0x000fea0003800000 */
.L_x_54:
        /* <DEDUP_REMOVED lines=12> */
.L_x_57:
[----:B------:R-:W-:Y:S05]  /*2fc0*/  BSYNC B1 ;  /* 0x0000000000017941 */ /* 0x000fea0003800000 */
.L_x_56:
        /* <DEDUP_REMOVED lines=12> */
.L_x_59:
[----:B------:R-:W-:Y:S05]  /*3090*/  BSYNC B1 ;  /* 0x0000000000017941 */ /* 0x000fea0003800000 */
.L_x_58:
        /* <DEDUP_REMOVED lines=12> */
.L_x_61:
[----:B------:R-:W-:Y:S05]  /*3160*/  BSYNC B1 ;  /* 0x0000000000017941 */ /* 0x000fea0003800000 */
.L_x_60:
        /* <DEDUP_REMOVED lines=12> */
.L_x_63:
[----:B------:R-:W-:Y:S05]  /*3230*/  BSYNC B1 ;  /* 0x0000000000017941 */ /* 0x000fea0003800000 */
.L_x_62:
        /* <DEDUP_REMOVED lines=12> */
.L_x_65:
[----:B------:R-:W-:Y:S05]  /*3300*/  BSYNC B1 ;  /* 0x0000000000017941 */ /* 0x000fea0003800000 */
.L_x_64:
        /* <DEDUP_REMOVED lines=12> */
.L_x_67:
[----:B------:R-:W-:Y:S05]  /*33d0*/  BSYNC B1 ;  /* 0x0000000000017941 */ /* 0x000fea0003800000 */
.L_x_66:
        /* <DEDUP_REMOVED lines=12> */
.L_x_69:
[----:B------:R-:W-:Y:S05]  /*34a0*/  BSYNC B1 ;  /* 0x0000000000017941 */ /* 0x000fea0003800000 */
.L_x_68:
        /* <DEDUP_REMOVED lines=12> */
.L_x_71:
[----:B------:R-:W-:Y:S05]  /*3570*/  BSYNC B1 ;  /* 0x0000000000017941 */ /* 0x000fea0003800000 */
.L_x_70:
        /* <DEDUP_REMOVED lines=12> */
.L_x_73:
[----:B------:R-:W-:Y:S05]  /*3640*/  BSYNC B1 ;  /* 0x0000000000017941 */ /* 0x000fea0003800000 */
.L_x_72:
        /* <DEDUP_REMOVED lines=12> */
.L_x_75:
[----:B------:R-:W-:Y:S05]  /*3710*/  BSYNC B1 ;  /* 0x0000000000017941 */ /* 0x000fea0003800000 */
.L_x_74:
        /* <DEDUP_REMOVED lines=12> */
.L_x_77:
[----:B------:R-:W-:Y:S05]  /*37e0*/  BSYNC B1 ;  /* 0x0000000000017941 */ /* 0x000fea0003800000 */
.L_x_76:
        /* <DEDUP_REMOVED lines=12> */
.L_x_79:
[----:B------:R-:W-:Y:S05]  /*38b0*/  BSYNC B1 ;  /* 0x0000000000017941 */ /* 0x000fea0003800000 */
.L_x_78:
        /* <DEDUP_REMOVED lines=12> */
.L_x_81:
[----:B------:R-:W-:Y:S05]  /*3980*/  BSYNC B1 ;  /* 0x0000000000017941 */ /* 0x000fea0003800000 */
.L_x_80:
        /* <DEDUP_REMOVED lines=12> */
.L_x_83:
[----:B------:R-:W-:Y:S05]  /*3a50*/  BSYNC B1 ;  /* 0x0000000000017941 */ /* 0x000fea0003800000 */
.L_x_82:
        /* <DEDUP_REMOVED lines=12> */
.L_x_85:
[----:B------:R-:W-:Y:S05]  /*3b20*/  BSYNC B1 ;  /* 0x0000000000017941 */ /* 0x000fea0003800000 */
.L_x_84:
        /* <DEDUP_REMOVED lines=12> */
.L_x_87:
[----:B------:R-:W-:Y:S05]  /*3bf0*/  BSYNC B1 ;  /* 0x0000000000017941 */ /* 0x000fea0003800000 */
.L_x_86:
        /* <DEDUP_REMOVED lines=12> */
.L_x_89:
[----:B------:R-:W-:Y:S05]  /*3cc0*/  BSYNC B1 ;  /* 0x0000000000017941 */ /* 0x000fea0003800000 */
.L_x_88:
        /* <DEDUP_REMOVED lines=12> */
.L_x_91:
[----:B------:R-:W-:Y:S05]  /*3d90*/  BSYNC B1 ;  /* 0x0000000000017941 */ /* 0x000fea0003800000 */
.L_x_90:
        /* <DEDUP_REMOVED lines=12> */
.L_x_93:
[----:B------:R-:W-:Y:S05]  /*3e60*/  BSYNC B1 ;  /* 0x0000000000017941 */ /* 0x000fea0003800000 */
.L_x_92:
        /* <DEDUP_REMOVED lines=12> */
.L_x_95:
[----:B------:R-:W-:Y:S05]  /*3f30*/  BSYNC B1 ;  /* 0x0000000000017941 */ /* 0x000fea0003800000 */
.L_x_94:
        /* <DEDUP_REMOVED lines=12> */
.L_x_97:
[----:B------:R-:W-:Y:S05]  /*4000*/  BSYNC B1 ;  /* 0x0000000000017941 */ /* 0x000fea0003800000 */
.L_x_96:
        /* <DEDUP_REMOVED lines=12> */
.L_x_99:
[----:B------:R-:W-:Y:S05]  /*40d0*/  BSYNC B1 ;  /* 0x0000000000017941 */ /* 0x000fea0003800000 */
.L_x_98:
        /* <DEDUP_REMOVED lines=12> */
.L_x_101:
[----:B------:R-:W-:Y:S05]  /*41a0*/  BSYNC B1 ;  /* 0x0000000000017941 */ /* 0x000fea0003800000 */
.L_x_100:
        /* <DEDUP_REMOVED lines=12> */
.L_x_103:
[----:B------:R-:W-:Y:S05]  /*4270*/  BSYNC B1 ;  /* 0x0000000000017941 */ /* 0x000fea0003800000 */
.L_x_102:
        /* <DEDUP_REMOVED lines=12> */
.L_x_105:
[----:B------:R-:W-:Y:S05]  /*4340*/  BSYNC B1 ;  /* 0x0000000000017941 */ /* 0x000fea0003800000 */
.L_x_104:
        /* <DEDUP_REMOVED lines=12> */
.L_x_107:
[----:B------:R-:W-:Y:S05]  /*4410*/  BSYNC B1 ;  /* 0x0000000000017941 */ /* 0x000fea0003800000 */
.L_x_106:
        /* <DEDUP_REMOVED lines=12> */
.L_x_109:
[----:B------:R-:W-:Y:S05]  /*44e0*/  BSYNC B1 ;  /* 0x0000000000017941 */ /* 0x000fea0003800000 */
.L_x_108:
        /* <DEDUP_REMOVED lines=12> */
.L_x_111:
[----:B------:R-:W-:Y:S05]  /*45b0*/  BSYNC B1 ;  /* 0x0000000000017941 */ /* 0x000fea0003800000 */
.L_x_110:
        /* <DEDUP_REMOVED lines=12> */
.L_x_113:
[----:B------:R-:W-:Y:S05]  /*4680*/  BSYNC B1 ;  /* 0x0000000000017941 */ /* 0x000fea0003800000 */
.L_x_112:
        /* <DEDUP_REMOVED lines=12> */
.L_x_115:
[----:B------:R-:W-:Y:S05]  /*4750*/  BSYNC B1 ;  /* 0x0000000000017941 */ /* 0x000fea0003800000 */
.L_x_114:
        /* <DEDUP_REMOVED lines=12> */
.L_x_117:
[----:B------:R-:W-:Y:S05]  /*4820*/  BSYNC B1 ;  /* 0x0000000000017941 */ /* 0x000fea0003800000 */
.L_x_116:
        /* <DEDUP_REMOVED lines=12> */
.L_x_119:
[----:B------:R-:W-:Y:S05]  /*48f0*/  BSYNC B1 ;  /* 0x0000000000017941 */ /* 0x000fea0003800000 */
.L_x_118:
        /* <DEDUP_REMOVED lines=12> */
.L_x_121:
[----:B------:R-:W-:Y:S05]  /*49c0*/  BSYNC B1 ;  /* 0x0000000000017941 */ /* 0x000fea0003800000 */
.L_x_120:
        /* <DEDUP_REMOVED lines=12> */
.L_x_123:
[----:B------:R-:W-:Y:S05]  /*4a90*/  BSYNC B1 ;  /* 0x0000000000017941 */ /* 0x000fea0003800000 */
.L_x_122:
        /* <DEDUP_REMOVED lines=12> */
.L_x_125:
[----:B------:R-:W-:Y:S05]  /*4b60*/  BSYNC B1 ;  /* 0x0000000000017941 */ /* 0x000fea0003800000 */
.L_x_124:
        /* <DEDUP_REMOVED lines=12> */
.L_x_127:
[----:B------:R-:W-:Y:S05]  /*4c30*/  BSYNC B1 ;  /* 0x0000000000017941 */ /* 0x000fea0003800000 */
.L_x_126:
        /* <DEDUP_REMOVED lines=12> */
.L_x_129:
[----:B------:R-:W-:Y:S05]  /*4d00*/  BSYNC B1 ;  /* 0x0000000000017941 */ /* 0x000fea0003800000 */
.L_x_128:
        /* <DEDUP_REMOVED lines=12> */
.L_x_131:
[----:B------:R-:W-:Y:S05]  /*4dd0*/  BSYNC B1 ;  /* 0x0000000000017941 */ /* 0x000fea0003800000 */
.L_x_130:
        /* <DEDUP_REMOVED lines=12> */
.L_x_133:
[----:B------:R-:W-:Y:S05]  /*4ea0*/  BSYNC B1 ;  /* 0x0000000000017941 */ /* 0x000fea0003800000 */
.L_x_132:
        /* <DEDUP_REMOVED lines=12> */
.L_x_135:
[----:B------:R-:W-:Y:S05]  /*4f70*/  BSYNC B1 ;  /* 0x0000000000017941 */ /* 0x000fea0003800000 */
.L_x_134:
        /* <DEDUP_REMOVED lines=12> */
.L_x_137:
[----:B------:R-:W-:Y:S05]  /*5040*/  BSYNC B1 ;  /* 0x0000000000017941 */ /* 0x000fea0003800000 */
.L_x_136:
        /* <DEDUP_REMOVED lines=12> */
.L_x_139:
[----:B------:R-:W-:Y:S05]  /*5110*/  BSYNC B1 ;  /* 0x0000000000017941 */ /* 0x000fea0003800000 */
.L_x_138:
        /* <DEDUP_REMOVED lines=12> */
.L_x_141:
[----:B------:R-:W-:Y:S05]  /*51e0*/  BSYNC B1 ;  /* 0x0000000000017941 */ /* 0x000fea0003800000 */
.L_x_140:
        /* <DEDUP_REMOVED lines=12> */
.L_x_143:
[----:B------:R-:W-:Y:S05]  /*52b0*/  BSYNC B1 ;  /* 0x0000000000017941 */ /* 0x000fea0003800000 */
.L_x_142:
        /* <DEDUP_REMOVED lines=12> */
.L_x_145:
[----:B------:R-:W-:Y:S05]  /*5380*/  BSYNC B1 ;  /* 0x0000000000017941 */ /* 0x000fea0003800000 */
.L_x_144:
        /* <DEDUP_REMOVED lines=12> */
.L_x_147:
[----:B------:R-:W-:Y:S05]  /*5450*/  BSYNC B1 ;  /* 0x0000000000017941 */ /* 0x000fea0003800000 */
.L_x_146:
        /* <DEDUP_REMOVED lines=12> */
.L_x_149:
[----:B------:R-:W-:Y:S05]  /*5520*/  BSYNC B1 ;  /* 0x0000000000017941 */ /* 0x000fea0003800000 */
.L_x_148:
        /* <DEDUP_REMOVED lines=12> */
.L_x_151:
[----:B------:R-:W-:Y:S05]  /*55f0*/  BSYNC B1 ;  /* 0x0000000000017941 */ /* 0x000fea0003800000 */
.L_x_150:
        /* <DEDUP_REMOVED lines=12> */
.L_x_153:
[----:B------:R-:W-:Y:S05]  /*56c0*/  BSYNC B1 ;  /* 0x0000000000017941 */ /* 0x000fea0003800000 */
.L_x_152:
        /* <DEDUP_REMOVED lines=12> */
.L_x_155:
[----:B------:R-:W-:Y:S05]  /*5790*/  BSYNC B1 ;  /* 0x0000000000017941 */ /* 0x000fea0003800000 */
.L_x_154:
[----:B-1---5:R-:W-:Y:S01]  /*57a0*/  SHF.L.U32 R90, R168, 0x10, RZ ;  /* 0x00000010a85a7819 */ /* 0x022fe200000006ff */
[----:B------:R-:W-:Y:S01]  /*57b0*/  BSSY B1, `(.L_x_156) ;  /* 0x000000d000017945 */ /* 0x000fe20003800000 */
[----:B------:R-:W-:Y:S02]  /*57c0*/  ISETP.GT.AND P1, PT, R0, 0x79, P0 ;  /* 0x000000790000780c */ /* 0x000fe40000724270 */
[----:B------:R-:W-:Y:S01]  /*57d0*/  IADD3 R165, P0, R165, 0x80, RZ ;  /* 0x00000080a5a57810 */ /* 0x000fe20007f1e0ff */
[----:B------:R-:W-:Y:S01]  /*57e0*/  FMUL R91, R90, R155 ;  /* 0x0000009b5a5b7220 */ /* 0x000fe20000400000 */
[----:B------:R-:W-:-:S03]  /*57f0*/  @P3 IMAD.MOV.U32 R90, RZ, RZ, R170 ;  /* 0x000000ffff5a3224 */ /* 0x000fc600078e00aa */
[----:B------:R-:W-:Y:S01]  /*5800*/  FFMA R91, R150, R154, R91 ;  /* 0x0000009a965b7223 */ /* 0x000fe2000000005b */
[----:B------:R-:W-:-:S04]  /*5810*/  IMAD.X R153, RZ, RZ, R153, P0 ;  /* 0x000000ffff997224 */ /* 0x000fc800000e0699 */
[----:B------:R-:W-:-:S04]  /*5820*/  F2FP.BF16.F32.PACK_AB R91, RZ, R91 ;  /* 0x0000005bff5b723e */ /* 0x000fc800000010ff */
[----:B------:R-:W-:Y:S01]  /*5830*/  PRMT R92, R91, 0x7610, R92 ;  /* 0x000076105b5c7816 */ /* 0x000fe2000000005c */
[----:B------:R-:W-:-:S05]  /*5840*/  @P3 IMAD.MOV.U32 R91, RZ, RZ, R171 ;  /* 0x000000ffff5b3224 */ /* 0x000fca00078e00ab */
[----:B------:R1:W-:Y:S01]  /*5850*/  @P3 STG.E.U16 desc[UR36][R90.64+0xf0], R92 ;  /* 0x0000f05c5a003986 */ /* 0x0003e2000c101524 */
[----:B------:R-:W-:Y:S05]  /*5860*/  @!P1 BRA `(.L_x_157) ;  /* 0x0000000000049947 */ /* 0x000fea0003800000 */
[----:B------:R0:W5:Y:S02]  /*5870*/  LDG.E.LTC128B.U16 R168, desc[UR36][R88.64+0xf2] ;  /* 0x0000f22458a87981 */ /* 0x000164000c1e1520 */
.L_x_157:
[----:B------:R-:W-:Y:S05]  /*5880*/  BSYNC B1 ;  /* 0x0000000000017941 */ /* 0x000fea0003800000 */
.L_x_156:
[----:B0-2--5:R-:W-:Y:S01]  /*5890*/  IMAD.U32 R88, R168, 0x10000, RZ ;  /* 0x00010000a8587824 */ /* 0x025fe200078e00ff */
[----:B------:R-:W-:Y:S01]  /*58a0*/  ISETP.GT.AND P0, PT, R157, 0x80, PT ;  /* 0x000000809d00780c */ /* 0x000fe20003f04270 */
[-C--:B-1----:R-:W-:Y:S02]  /*58b0*/  IMAD R92, R153, R12.reuse, RZ ;  /* 0x0000000c995c7224 */ /* 0x082fe400078e02ff */
[----:B------:R-:W-:Y:S01]  /*58c0*/  FMUL R90, R88, R155 ;  /* 0x0000009b585a7220 */ /* 0x000fe20000400000 */
[----:B------:R-:W-:Y:S01]  /*58d0*/  IMAD.WIDE.U32 R88, R165, R12, R20 ;  /* 0x0000000ca5587225 */ /* 0x000fe200078e0014 */
[----:B------:R-:W-:-:S03]  /*58e0*/  ISETP.GT.AND P2, PT, R0, RZ, P0 ;  /* 0x000000ff0000720c */ /* 0x000fc60000744270 */
[----:B------:R-:W-:Y:S01]  /*58f0*/  FFMA R151, R151, R154, R90 ;  /* 0x0000009a97977223 */ /* 0x000fe2000000005a */
[----:B------:R-:W-:Y:S01]  /*5900*/  IMAD R99, R165, R13, R92 ;  /* 0x0000000da5637224 */ /* 0x000fe200078e025c */
[----:B------:R-:W-:-:S03]  /*5910*/  LEA R90, P3, R88, R8, 0x1 ;  /* 0x00000008585a7211 */ /* 0x000fc600078608ff */
[----:B------:R-:W-:Y:S01]  /*5920*/  IMAD.IADD R13, R89, 0x1, R99 ;  /* 0x00000001590d7824 */ /* 0x000fe200078e0263 */
[----:B------:R-:W-:-:S04]  /*5930*/  F2FP.BF16.F32.PACK_AB R151, RZ, R151 ;  /* 0x00000097ff97723e */ /* 0x000fc800000010ff */
[----:B------:R-:W-:Y:S01]  /*5940*/  LEA.HI.X R91, R88, R9, R13, 0x1, P3 ;  /* 0x00000009585b7211 */ /* 0x000fe200018f0c0d */
[----:B------:R0:W-:Y:S04]  /*5950*/  @P1 STG.E.U16 desc[UR36][R170.64+0xf2], R151 ;  /* 0x0000f297aa001986 */ /* 0x0001e8000c101524 */
[----:B------:R-:W2:Y:S01]  /*5960*/  @P2 LDG.E.LTC128B.U16 R168, desc[UR36][R90.64] ;  /* 0x000000245aa82981 */ /* 0x000ea2000c1e1520 */
[----:B------:R-:W-:Y:S01]  /*5970*/  IMAD.WIDE.U32 R88, R165, R12, R6 ;  /* 0x0000000ca5587225 */ /* 0x000fe200078e0006 */
[----:B------:R-:W-:Y:S01]  /*5980*/  SHF.L.U64.HI R97, R4, 0x8, R5 ;  /* 0x0000000804617819 */ /* 0x000fe20000010205 */
[----:B------:R-:W-:Y:S01]  /*5990*/  BSSY B1, `(.L_x_158) ;  /* 0x0000011000017945 */ /* 0x000fe20003800000 */
[----:B------:R-:W-:Y:S01]  /*59a0*/  ISETP.GT.AND P3, PT, R0, 0x1, P0 ;  /* 0x000000010000780c */ /* 0x000fe20000764270 */
[----:B------:R-:W-:-:S02]  /*59b0*/  IMAD.IADD R89, R99, 0x1, R89 ;  /* 0x0000000163597824 */ /* 0x000fc400078e0259 */
[----:B------:R-:W-:Y:S02]  /*59c0*/  IMAD.SHL.U32 R95, R4, 0x100, RZ ;  /* 0x00000100045f7824 */ /* 0x000fe400078e00ff */
[----:B--2---:R-:W-:-:S04]  /*59d0*/  IMAD.U32 R92, R168, 0x10000, RZ ;  /* 0x00010000a85c7824 */ /* 0x004fc800078e00ff */
[----:B------:R-:W-:Y:S01]  /*59e0*/  FMUL R13, R92, R155 ;  /* 0x0000009b5c0d7220 */ /* 0x000fe20000400000 */
[----:B------:R-:W-:Y:S01]  /*59f0*/  IMAD.WIDE.U32 R92, R23, R10, R88 ;  /* 0x0000000a175c7225 */ /* 0x000fe200078e0058 */
[----:B------:R-:W-:-:S03]  /*5a00*/  IADD3 R88, P1, R95, R158, RZ ;  /* 0x0000009e5f587210 */ /* 0x000fc60007f3e0ff */
[----:B------:R-:W-:Y:S01]  /*5a10*/  FFMA R13, R24, R154, R13 ;  /* 0x0000009a180d7223 */ /* 0x000fe2000000000d */
[----:B------:R-:W-:Y:S01]  /*5a20*/  IMAD.IADD R5, R11, 0x1, R93 ;  /* 0x000000010b057824 */ /* 0x000fe200078e025d */
[C---:B------:R-:W-:Y:S01]  /*5a30*/  LEA R4, P4, R92.reuse, R8, 0x1 ;  /* 0x000000085c047211 */ /* 0x040fe200078808ff */
[----:B------:R-:W-:Y:S02]  /*5a40*/  IMAD.X R89, R97, 0x1, R159, P1 ;  /* 0x0000000161597824 */ /* 0x000fe400008e069f */
[----:B------:R-:W-:Y:S02]  /*5a50*/  F2FP.BF16.F32.PACK_AB R13, RZ, R13 ;  /* 0x0000000dff0d723e */ /* 0x000fe400000010ff */
[----:B------:R-:W-:-:S03]  /*5a60*/  LEA.HI.X R5, R92, R9, R5, 0x1, P4 ;  /* 0x000000095c057211 */ /* 0x000fc600020f0c05 */
[----:B------:R0:W-:Y:S01]  /*5a70*/  @P2 STG.E.U16 desc[UR36][R88.64], R13 ;  /* 0x0000000d58002986 */ /* 0x0001e2000c101524 */
[----:B------:R-:W-:Y:S05]  /*5a80*/  @!P3 BRA `(.L_x_159) ;  /* 0x000000000004b947 */ /* 0x000fea0003800000 */
[----:B------:R1:W5:Y:S02]  /*5a90*/  LDG.E.LTC128B.U16 R168, desc[UR36][R4.64+0x2] ;  /* 0x0000022404a87981 */ /* 0x000364000c1e1520 */
.L_x_159:
[----:B------:R-:W-:Y:S05]  /*5aa0*/  BSYNC B1 ;  /* 0x0000000000017941 */ /* 0x000fea0003800000 */
.L_x_158:
[----:B------:R-:W-:Y:S01]  /*5ab0*/  IMAD.WIDE.U32 R162, R165, R12, R162 ;  /* 0x0000000ca5a27225 */ /* 0x000fe200078e00a2 */
[----:B------:R-:W-:Y:S01]  /*5ac0*/  ISETP.GT.AND P1, PT, R157, 0x88, PT ;  /* 0x000000889d00780c */ /* 0x000fe20003f24270 */
[----:B------:R-:W-:Y:S02]  /*5ad0*/  BSSY B1, `(.L_x_160) ;  /* 0x0000012000017945 */ /* 0x000fe40003800000 */
[----:B-----5:R-:W-:Y:S01]  /*5ae0*/  IMAD.U32 R20, R168, 0x10000, RZ ;  /* 0x00010000a8147824 */ /* 0x020fe200078e00ff */
[----:B------:R-:W-:Y:S01]  /*5af0*/  IADD3 R14, P2, R14, R162, RZ ;  /* 0x000000a20e0e7210 */ /* 0x000fe20007f5e0ff */
[----:B------:R-:W-:Y:S01]  /*5b00*/  @P3 IMAD.MOV.U32 R15, RZ, RZ, R89 ;  /* 0x000000ffff0f3224 */ /* 0x000fe200078e0059 */
[----:B------:R-:W-:Y:S01]  /*5b10*/  IADD3 R99, R99, R163, RZ ;  /* 0x000000a363637210 */ /* 0x000fe20007ffe0ff */
[----:B------:R-:W-:Y:S01]  /*5b20*/  FMUL R20, R20, R155 ;  /* 0x0000009b14147220 */ /* 0x000fe20000400000 */
[----:B------:R-:W-:-:S03]  /*5b30*/  LEA R12, P4, R14, R8, 0x1 ;  /* 0x000000080e0c7211 */ /* 0x000fc600078808ff */
[----:B------:R-:W-:Y:S02]  /*5b40*/  IMAD.X R21, R99, 0x1, R21, P2 ;  /* 0x0000000163157824 */ /* 0x000fe400010e0615 */
[----:B------:R-:W-:Y:S01]  /*5b50*/  FFMA R20, R25, R154, R20 ;  /* 0x0000009a19147223 */ /* 0x000fe20000000014 */
[----:B------:R-:W-:Y:S02]  /*5b60*/  ISETP.GT.AND P2, PT, R0, RZ, P1 ;  /* 0x000000ff0000720c */ /* 0x000fe40000f44270 */
[----:B0-----:R-:W-:Y:S01]  /*5b70*/  LEA.HI.X R13, R14, R9, R21, 0x1, P4 ;  /* 0x000000090e0d7211 */ /* 0x001fe200020f0c15 */
[----:B------:R-:W-:Y:S01]  /*5b80*/  @P3 IMAD.MOV.U32 R14, RZ, RZ, R88 ;  /* 0x000000ffff0e3224 */ /* 0x000fe200078e0058 */
[----:B------:R-:W-:Y:S02]  /*5b90*/  F2FP.BF16.F32.PACK_AB R20, RZ, R20 ;  /* 0x00000014ff14723e */ /* 0x000fe400000010ff */
[----:B------:R-:W-:-:S03]  /*5ba0*/  IADD3 R6, P4, R6, R162, RZ ;  /* 0x000000a206067210 */ /* 0x000fc60007f9e0ff */
[----:B------:R0:W-:Y:S02]  /*5bb0*/  @P3 STG.E.U16 desc[UR36][R14.64+0x2], R20 ;  /* 0x000002140e003986 */ /* 0x0001e4000c101524 */
[----:B------:R-:W-:Y:S02]  /*5bc0*/  IMAD.X R7, R7, 0x1, R99, P4 ;  /* 0x0000000107077824 */ /* 0x000fe400020e0663 */
[----:B------:R-:W-:Y:S06]  /*5bd0*/  @!P2 BRA `(.L_x_161) ;  /* 0x000000000004a947 */ /* 0x000fec0003800000 */
[----:B------:R2:W5:Y:S02]  /*5be0*/  LDG.E.LTC128B.U16 R168, desc[UR36][R12.64] ;  /* 0x000000240ca87981 */ /* 0x000564000c1e1520 */
.L_x_161:
[----:B------:R-:W-:Y:S05]  /*5bf0*/  BSYNC B1 ;  /* 0x0000000000017941 */ /* 0x000fea0003800000 */
.L_x_160:
[----:B0----5:R-:W-:Y:S01]  /*5c00*/  IMAD.U32 R14, R168, 0x10000, RZ ;  /* 0x00010000a80e7824 */ /* 0x021fe200078e00ff */
[----:B------:R-:W-:Y:S01]  /*5c10*/  BSSY B1, `(.L_x_162) ;  /* 0x000000e000017945 */ /* 0x000fe20003800000 */
[----:B--2---:R-:W-:Y:S01]  /*5c20*/  IMAD.WIDE.U32 R12, R23, R10, R6 ;  /* 0x0000000a170c7225 */ /* 0x004fe200078e0006 */
[----:B------:R-:W-:-:S03]  /*5c30*/  IADD3 R6, P3, R88, R169, RZ ;  /* 0x000000a958067210 */ /* 0x000fc60007f7e0ff */
[----:B------:R-:W-:Y:S01]  /*5c40*/  FMUL R7, R14, R155 ;  /* 0x0000009b0e077220 */ /* 0x000fe20000400000 */
[----:B------:R-:W-:Y:S01]  /*5c50*/  IMAD.IADD R11, R11, 0x1, R13 ;  /* 0x000000010b0b7824 */ /* 0x000fe200078e020d */
[----:B------:R-:W-:Y:S02]  /*5c60*/  LEA R8, P4, R12, R8, 0x1 ;  /* 0x000000080c087211 */ /* 0x000fe400078808ff */
[----:B------:R-:W-:Y:S02]  /*5c70*/  FFMA R7, R26, R154, R7 ;  /* 0x0000009a1a077223 */ /* 0x000fe40000000007 */
[----:B------:R-:W-:-:S03]  /*5c80*/  LEA.HI.X R9, R12, R9, R11, 0x1, P4 ;  /* 0x000000090c097211 */ /* 0x000fc600020f0c0b */
[----:B------:R-:W-:Y:S01]  /*5c90*/  F2FP.BF16.F32.PACK_AB R10, RZ, R7 ;  /* 0x00000007ff0a723e */ /* 0x000fe200000010ff */
[----:B------:R-:W-:Y:S01]  /*5ca0*/  IMAD.X R7, R89, 0x1, R167, P3 ;  /* 0x0000000159077824 */ /* 0x000fe200018e06a7 */
[----:B------:R-:W-:-:S04]  /*5cb0*/  ISETP.GT.AND P4, PT, R0, 0x1, P1 ;  /* 0x000000010000780c */ /* 0x000fc80000f84270 */
[----:B------:R0:W-:Y:S09]  /*5cc0*/  @P2 STG.E.U16 desc[UR36][R6.64], R10 ;  /* 0x0000000a06002986 */ /* 0x0001f2000c101524 */
[----:B------:R-:W-:Y:S05]  /*5cd0*/  @!P4 BRA `(.L_x_163) ;  /* 0x000000000004c947 */ /* 0x000fea0003800000 */
[----:B------:R2:W5:Y:S02]  /*5ce0*/  LDG.E.LTC128B.U16 R168, desc[UR36][R8.64+0x2] ;  /* 0x0000022408a87981 */ /* 0x000564000c1e1520 */
.L_x_163:
[----:B------:R-:W-:Y:S05]  /*5cf0*/  BSYNC B1 ;  /* 0x0000000000017941 */ /* 0x000fea0003800000 */
.L_x_162:
[----:B0----5:R-:W-:Y:S01]  /*5d00*/  IMAD.U32 R10, R168, 0x10000, RZ ;  /* 0x00010000a80a7824 */ /* 0x021fe200078e00ff */
[----:B------:R-:W-:Y:S01]  /*5d10*/  ISETP.GT.AND P2, PT, R0, 0x8, P0 ;  /* 0x000000080000780c */ /* 0x000fe20000744270 */
[----:B------:R-:W-:Y:S02]  /*5d20*/  BSSY B1, `(.L_x_164) ;  /* 0x0000007000017945 */ /* 0x000fe40003800000 */
[----:B------:R-:W-:-:S04]  /*5d30*/  FMUL R10, R10, R155 ;  /* 0x0000009b0a0a7220 */ /* 0x000fc80000400000 */
[----:B------:R-:W-:-:S05]  /*5d40*/  FFMA R10, R27, R154, R10 ;  /* 0x0000009a1b0a7223 */ /* 0x000fca000000000a */
[----:B------:R-:W-:-:S05]  /*5d50*/  F2FP.BF16.F32.PACK_AB R10, RZ, R10 ;  /* 0x0000000aff0a723e */ /* 0x000fca00000010ff */
[----:B------:R0:W-:Y:S01]  /*5d60*/  @P4 STG.E.U16 desc[UR36][R6.64+0x2], R10 ;  /* 0x0000020a06004986 */ /* 0x0001e2000c101524 */
[----:B------:R-:W-:Y:S05]  /*5d70*/  @!P2 BRA `(.L_x_165) ;  /* 0x000000000004a947 */ /* 0x000fea0003800000 */
[----:B------:R0:W5:Y:S02]  /*5d80*/  LDG.E.LTC128B.U16 R168, desc[UR36][R4.64+0x10] ;  /* 0x0000102404a87981 */ /* 0x000164000c1e1520 */
.L_x_165:
[----:B------:R-:W-:Y:S05]  /*5d90*/  BSYNC B1 ;  /* 0x0000000000017941 */ /* 0x000fea0003800000 */
.L_x_164:
[----:B0----5:R-:W-:Y:S01]  /*5da0*/  IMAD.U32 R6, R168, 0x10000, RZ ;  /* 0x00010000a8067824 */ /* 0x021fe200078e00ff */
[----:B------:R-:W-:Y:S01]  /*5db0*/  ISETP.GT.AND P4, PT, R0, 0x9, P0 ;  /* 0x000000090000780c */ /* 0x000fe20000784270 */
[----:B------:R-:W-:Y:S02]  /*5dc0*/  BSSY B1, `(.L_x_166) ;  /* 0x000000a000017945 */ /* 0x000fe40003800000 */
[----:B------:R-:W-:Y:S01]  /*5dd0*/  FMUL R7, R6, R155 ;  /* 0x0000009b06077220 */ /* 0x000fe20000400000 */
[----:B------:R-:W-:-:S03]  /*5de0*/  IMAD.MOV.U32 R6, RZ, RZ, R88 ;  /* 0x000000ffff067224 */ /* 0x000fc600078e0058 */
[----:B------:R-:W-:-:S05]  /*5df0*/  FFMA R7, R28, R154, R7 ;  /* 0x0000009a1c077223 */ /* 0x000fca0000000007 */
[----:B------:R-:W-:-:S04]  /*5e00*/  F2FP.BF16.F32.PACK_AB R7, RZ, R7 ;  /* 0x00000007ff07723e */ /* 0x000fc800000010ff */
[----:B------:R-:W-:Y:S01]  /*5e10*/  PRMT R10, R7, 0x7610, R10 ;  /* 0x00007610070a7816 */ /* 0x000fe2000000000a */
[----:B------:R-:W-:-:S05]  /*5e20*/  IMAD.MOV.U32 R7, RZ, RZ, R89 ;  /* 0x000000ffff077224 */ /* 0x000fca00078e0059 */
[----:B------:R0:W-:Y:S01]  /*5e30*/  @P2 STG.E.U16 desc[UR36][R6.64+0x10], R10 ;  /* 0x0000100a06002986 */ /* 0x0001e2000c101524 */
[----:B------:R-:W-:Y:S05]  /*5e40*/  @!P4 BRA `(.L_x_167) ;  /* 0x000000000004c947 */ /* 0x000fea0003800000 */
[----:B------:R0:W5:Y:S02]  /*5e50*/  LDG.E.LTC128B.U16 R168, desc[UR36][R4.64+0x12] ;  /* 0x0000122404a87981 */ /* 0x000164000c1e1520 */
.L_x_167:
[----:B------:R-:W-:Y:S05]  /*5e60*/  BSYNC B1 ;  /* 0x0000000000017941 */ /* 0x000fea0003800000 */
.L_x_166:
[----:B0----5:R-:W-:Y:S01]  /*5e70*/  SHF.L.U32 R10, R168, 0x10, RZ ;  /* 0x00000010a80a7819 */ /* 0x021fe200000006ff */
[----:B------:R-:W-:Y:S01]  /*5e80*/  BSSY B1, `(.L_x_168) ;  /* 0x0000008000017945 */ /* 0x000fe20003800000 */
[----:B------:R-:W-:-:S03]  /*5e90*/  ISETP.GT.AND P3, PT, R0, 0x8, P1 ;  /* 0x000000080000780c */ /* 0x000fc60000f64270 */
[----:B------:R-:W-:-:S04]  /*5ea0*/  FMUL R10, R10, R155 ;  /* 0x0000009b0a0a7220 */ /* 0x000fc80000400000 */
[----:B------:R-:W-:-:S05]  /*5eb0*/  FFMA R10, R29, R154, R10 ;  /* 0x0000009a1d0a7223 */ /* 0x000fca000000000a */
[----:B------:R-:W-:-:S05]  /*5ec0*/  F2FP.BF16.F32.PACK_AB R10, RZ, R10 ;  /* 0x0000000aff0a723e */ /* 0x000fca00000010ff */
[----:B------:R0:W-:Y:S01]  /*5ed0*/  @P4 STG.E.U16 desc[UR36][R6.64+0x12], R10 ;  /* 0x0000120a06004986 */ /* 0x0001e2000c101524 */
[----:B------:R-:W-:Y:S05]  /*5ee0*/  @!P3 BRA `(.L_x_169) ;  /* 0x000000000004b947 */ /* 0x000fea0003800000 */
[----:B------:R0:W5:Y:S02]  /*5ef0*/  LDG.E.LTC128B.U16 R168, desc[UR36][R8.64+0x10] ;  /* 0x0000102408a87981 */ /* 0x000164000c1e1520 */
.L_x_169:
[----:B------:R-:W-:Y:S05]  /*5f00*/  BSYNC B1 ;  /* 0x0000000000017941 */ /* 0x000fea0003800000 */
.L_x_168:
[----:B0----5:R-:W-:Y:S01]  /*5f10*/  IMAD.U32 R10, R168, 0x10000, RZ ;  /* 0x00010000a80a7824 */ /* 0x021fe200078e00ff */
[----:B------:R-:W-:Y:S01]  /*5f20*/  ISETP.GT.AND P2, PT, R0, 0x9, P1 ;  /* 0x000000090000780c */ /* 0x000fe20000f44270 */
[----:B------:R-:W-:Y:S02]  /*5f30*/  BSSY B1, `(.L_x_170) ;  /* 0x0000009000017945 */ /* 0x000fe40003800000 */
[----:B------:R-:W-:Y:S01]  /*5f40*/  FMUL R11, R10, R155 ;  /* 0x0000009b0a0b7220 */ /* 0x000fe20000400000 */
[----:B------:R-:W-:-:S03]  /*5f50*/  IADD3 R10, P4, R169, R88, RZ ;  /* 0x00000058a90a7210 */ /* 0x000fc60007f9e0ff */
[----:B------:R-:W-:-:S05]  /*5f60*/  FFMA R11, R30, R154, R11 ;  /* 0x0000009a1e0b7223 */ /* 0x000fca000000000b */
[----:B------:R-:W-:Y:S01]  /*5f70*/  F2FP.BF16.F32.PACK_AB R12, RZ, R11 ;  /* 0x0000000bff0c723e */ /* 0x000fe200000010ff */
[----:B------:R-:W-:-:S05]  /*5f80*/  IMAD.X R11, R167, 0x1, R89, P4 ;  /* 0x00000001a70b7824 */ /* 0x000fca00020e0659 */
[----:B------:R0:W-:Y:S01]  /*5f90*/  @P3 STG.E.U16 desc[UR36][R10.64+0x10], R12 ;  /* 0x0000100c0a003986 */ /* 0x0001e2000c101524 */
[----:B------:R-:W-:Y:S05]  /*5fa0*/  @!P2 BRA `(.L_x_171) ;  /* 0x000000000004a947 */ /* 0x000fea0003800000 */
[----:B------:R0:W5:Y:S02]  /*5fb0*/  LDG.E.LTC128B.U16 R168, desc[UR36][R8.64+0x12] ;  /* 0x0000122408a87981 */ /* 0x000164000c1e1520 */
.L_x_171:
[----:B------:R-:W-:Y:S05]  /*5fc0*/  BSYNC B1 ;  /* 0x0000000000017941 */ /* 0x000fea0003800000 */
.L_x_170:
[----:B0----5:R-:W-:Y:S01]  /*5fd0*/  IMAD.U32 R10, R168, 0x10000, RZ ;  /* 0x00010000a80a7824 */ /* 0x021fe200078e00ff */
[----:B------:R-:W-:Y:S03]  /*5fe0*/  BSSY B1, `(.L_x_172) ;  /* 0x000000a000017945 */ /* 0x000fe60003800000 */
[----:B------:R-:W-:Y:S01]  /*5ff0*/  FMUL R12, R10, R155 ;  /* 0x0000009b0a0c7220 */ /* 0x000fe20000400000 */
[----:B------:R-:W-:-:S03]  /*6000*/  IADD3 R10, P3, P4, R169, R158, R95 ;  /* 0x0000009ea90a7210 */ /* 0x000fc60007c7e05f */
[----:B------:R-:W-:Y:S01]  /*6010*/  FFMA R12, R31, R154, R12 ;  /* 0x0000009a1f0c7223 */ /* 0x000fe2000000000c */
[----:B------:R-:W-:Y:S02]  /*6020*/  IADD3.X R11, R167, R159, R97, P3, P4 ;  /* 0x0000009fa70b7210 */ /* 0x000fe40001fe8461 */
[----:B------:R-:W-:Y:S02]  /*6030*/  ISETP.GT.AND P3, PT, R0, 0x10, P0 ;  /* 0x000000100000780c */ /* 0x000fe40000764270 */
[----:B------:R-:W-:-:S05]  /*6040*/  F2FP.BF16.F32.PACK_AB R12, RZ, R12 ;  /* 0x0000000cff0c723e */ /* 0x000fca00000010ff */
[----:B------:R0:W-:Y:S06]  /*6050*/  @P2 STG.E.U16 desc[UR36][R10.64+0x12], R12 ;  /* 0x0000120c0a002986 */ /* 0x0001ec000c101524 */
[----:B------:R-:W-:Y:S05]  /*6060*/  @!P3 BRA `(.L_x_173) ;  /* 0x000000000004b947 */ /* 0x000fea0003800000 */
[----:B------:R0:W5:Y:S02]  /*6070*/  LDG.E.LTC128B.U16 R168, desc[UR36][R4.64+0x20] ;  /* 0x0000202404a87981 */ /* 0x000164000c1e1520 */
.L_x_173:
[----:B------:R-:W-:Y:S05]  /*6080*/  BSYNC B1 ;  /* 0x0000000000017941 */ /* 0x000fea0003800000 */
.L_x_172:
        /* <DEDUP_REMOVED lines=9> */
.L_x_175:
[----:B------:R-:W-:Y:S05]  /*6120*/  BSYNC B1 ;  /* 0x0000000000017941 */ /* 0x000fea0003800000 */
.L_x_174:
[----:B-----5:R-:W-:Y:S01]  /*6130*/  IMAD.U32 R12, R168, 0x10000, RZ ;  /* 0x00010000a80c7824 */ /* 0x020fe200078e00ff */
        /* <DEDUP_REMOVED lines=8> */
.L_x_177:
[----:B------:R-:W-:Y:S05]  /*61c0*/  BSYNC B1 ;  /* 0x0000000000017941 */ /* 0x000fea0003800000 */
.L_x_176:
        /* <DEDUP_REMOVED lines=9> */
.L_x_179:
[----:B------:R-:W-:Y:S05]  /*6260*/  BSYNC B1 ;  /* 0x0000000000017941 */ /* 0x000fea0003800000 */
.L_x_178:
        /* <DEDUP_REMOVED lines=9> */
.L_x_181:
[----:B------:R-:W-:Y:S05]  /*6300*/  BSYNC B1 ;  /* 0x0000000000017941 */ /* 0x000fea0003800000 */
.L_x_180:
        /* <DEDUP_REMOVED lines=9> */
.L_x_183:
[----:B------:R-:W-:Y:S05]  /*63a0*/  BSYNC B1 ;  /* 0x0000000000017941 */ /* 0x000fea0003800000 */
.L_x_182:
        /* <DEDUP_REMOVED lines=9> */
.L_x_185:
[----:B------:R-:W-:Y:S05]  /*6440*/  BSYNC B1 ;  /* 0x0000000000017941 */ /* 0x000fea0003800000 */
.L_x_184:
        /* <DEDUP_REMOVED lines=9> */
.L_x_187:
[----:B------:R-:W-:Y:S05]  /*64e0*/  BSYNC B1 ;  /* 0x0000000000017941 */ /* 0x000fea0003800000 */
.L_x_186:
        /* <DEDUP_REMOVED lines=9> */
.L_x_189:
[----:B------:R-:W-:Y:S05]  /*6580*/  BSYNC B1 ;  /* 0x0000000000017941 */ /* 0x000fea0003800000 */
.L_x_188:
        /* <DEDUP_REMOVED lines=9> */
.L_x_191:
[----:B------:R-:W-:Y:S05]  /*6620*/  BSYNC B1 ;  /* 0x0000000000017941 */ /* 0x000fea0003800000 */
.L_x_190:
        /* <DEDUP_REMOVED lines=9> */
.L_x_193:
[----:B------:R-:W-:Y:S05]  /*66c0*/  BSYNC B1 ;  /* 0x0000000000017941 */ /* 0x000fea0003800000 */
.L_x_192:
        /* <DEDUP_REMOVED lines=9> */
.L_x_195:
[----:B------:R-:W-:Y:S05]  /*6760*/  BSYNC B1 ;  /* 0x0000000000017941 */ /* 0x000fea0003800000 */
.L_x_194:
        /* <DEDUP_REMOVED lines=9> */
.L_x_197:
[----:B------:R-:W-:Y:S05]  /*6800*/  BSYNC B1 ;  /* 0x0000000000017941 */ /* 0x000fea0003800000 */
.L_x_196:
        /* <DEDUP_REMOVED lines=9> */
.L_x_199:
[----:B------:R-:W-:Y:S05]  /*68a0*/  BSYNC B1 ;  /* 0x0000000000017941 */ /* 0x000fea0003800000 */
.L_x_198:
        /* <DEDUP_REMOVED lines=9> */
.L_x_201:
[----:B------:R-:W-:Y:S05]  /*6940*/  BSYNC B1 ;  /* 0x0000000000017941 */ /* 0x000fea0003800000 */
.L_x_200:
        /* <DEDUP_REMOVED lines=9> */
.L_x_203:
[----:B------:R-:W-:Y:S05]  /*69e0*/  BSYNC B1 ;  /* 0x0000000000017941 */ /* 0x000fea0003800000 */
.L_x_202:
        /* <DEDUP_REMOVED lines=9> */
.L_x_205:
[----:B------:R-:W-:Y:S05]  /*6a80*/  BSYNC B1 ;  /* 0x0000000000017941 */ /* 0x000fea0003800000 */
.L_x_204:
        /* <DEDUP_REMOVED lines=9> */
.L_x_207:
[----:B------:R-:W-:Y:S05]  /*6b20*/  BSYNC B1 ;  /* 0x0000000000017941 */ /* 0x000fea0003800000 */
.L_x_206:
        /* <DEDUP_REMOVED lines=9> */
.L_x_209:
[----:B------:R-:W-:Y:S05]  /*6bc0*/  BSYNC B1 ;  /* 0x0000000000017941 */ /* 0x000fea0003800000 */
.L_x_208:
        /* <DEDUP_REMOVED lines=9> */
.L_x_211:
[----:B------:R-:W-:Y:S05]  /*6c60*/  BSYNC B1 ;  /* 0x0000000000017941 */ /* 0x000fea0003800000 */
.L_x_210:
        /* <DEDUP_REMOVED lines=9> */
.L_x_213:
[----:B------:R-:W-:Y:S05]  /*6d00*/  BSYNC B1 ;  /* 0x0000000000017941 */ /* 0x000fea0003800000 */
.L_x_212:
        /* <DEDUP_REMOVED lines=9> */
.L_x_215:
[----:B------:R-:W-:Y:S05]  /*6da0*/  BSYNC B1 ;  /* 0x0000000000017941 */ /* 0x000fea0003800000 */
.L_x_214:
        /* <DEDUP_REMOVED lines=9> */
.L_x_217:
[----:B------:R-:W-:Y:S05]  /*6e40*/  BSYNC B1 ;  /* 0x0000000000017941 */ /* 0x000fea0003800000 */
.L_x_216:
        /* <DEDUP_REMOVED lines=9> */
.L_x_219:
[----:B------:R-:W-:Y:S05]  /*6ee0*/  BSYNC B1 ;  /* 0x0000000000017941 */ /* 0x000fea0003800000 */
.L_x_218:
        /* <DEDUP_REMOVED lines=9> */
.L_x_221:
[----:B------:R-:W-:Y:S05]  /*6f80*/  BSYNC B1 ;  /* 0x0000000000017941 */ /* 0x000fea0003800000 */
.L_x_220:
        /* <DEDUP_REMOVED lines=9> */
.L_x_223:
[----:B------:R-:W-:Y:S05]  /*7020*/  BSYNC B1 ;  /* 0x0000000000017941 */ /* 0x000fea0003800000 */
.L_x_222:
        /* <DEDUP_REMOVED lines=9> */
.L_x_225:
[----:B------:R-:W-:Y:S05]  /*70c0*/  BSYNC B1 ;  /* 0x0000000000017941 */ /* 0x000fea0003800000 */
.L_x_224:
        /* <DEDUP_REMOVED lines=9> */
.L_x_227:
[----:B------:R-:W-:Y:S05]  /*7160*/  BSYNC B1 ;  /* 0x0000000000017941 */ /* 0x000fea0003800000 */
.L_x_226:
        /* <DEDUP_REMOVED lines=9> */
.L_x_229:
[----:B------:R-:W-:Y:S05]  /*7200*/  BSYNC B1 ;  /* 0x0000000000017941 */ /* 0x000fea0003800000 */
.L_x_228:
        /* <DEDUP_REMOVED lines=9> */
.L_x_231:
[----:B------:R-:W-:Y:S05]  /*72a0*/  BSYNC B1 ;  /* 0x0000000000017941 */ /* 0x000fea0003800000 */
.L_x_230:
        /* <DEDUP_REMOVED lines=9> */
.L_x_233:
[----:B------:R-:W-:Y:S05]  /*7340*/  BSYNC B1 ;  /* 0x0000000000017941 */ /* 0x000fea0003800000 */
.L_x_232:
        /* <DEDUP_REMOVED lines=9> */
.L_x_235:
[----:B------:R-:W-:Y:S05]  /*73e0*/  BSYNC B1 ;  /* 0x0000000000017941 */ /* 0x000fea0003800000 */
.L_x_234:
        /* <DEDUP_REMOVED lines=9> */
.L_x_237:
[----:B------:R-:W-:Y:S05]  /*7480*/  BSYNC B1 ;  /* 0x0000000000017941 */ /* 0x000fea0003800000 */
.L_x_236:
        /* <DEDUP_REMOVED lines=9> */
.L_x_239:
[----:B------:R-:W-:Y:S05]  /*7520*/  BSYNC B1 ;  /* 0x0000000000017941 */ /* 0x000fea0003800000 */
.L_x_238:
        /* <DEDUP_REMOVED lines=9> */
.L_x_241:
[----:B------:R-:W-:Y:S05]  /*75c0*/  BSYNC B1 ;  /* 0x0000000000017941 */ /* 0x000fea0003800000 */
.L_x_240:
        /* <DEDUP_REMOVED lines=9> */
.L_x_243:
[----:B------:R-:W-:Y:S05]  /*7660*/  BSYNC B1 ;  /* 0x0000000000017941 */ /* 0x000fea0003800000 */
.L_x_242:
        /* <DEDUP_REMOVED lines=9> */
.L_x_245:
[----:B------:R-:W-:Y:S05]  /*7700*/  BSYNC B1 ;  /* 0x0000000000017941 */ /* 0x000fea0003800000 */
.L_x_244:
        /* <DEDUP_REMOVED lines=9> */
.L_x_247:
[----:B------:R-:W-:Y:S05]  /*77a0*/  BSYNC B1 ;  /* 0x0000000000017941 */ /* 0x000fea0003800000 */
.L_x_246:
        /* <DEDUP_REMOVED lines=9> */
.L_x_249:
[----:B------:R-:W-:Y:S05]  /*7840*/  BSYNC B1 ;  /* 0x0000000000017941 */ /* 0x000fea0003800000 */
.L_x_248:
        /* <DEDUP_REMOVED lines=9> */
.L_x_251:
[----:B------:R-:W-:Y:S05]  /*78e0*/  BSYNC B1 ;  /* 0x0000000000017941 */ /* 0x000fea0003800000 */
.L_x_250:
        /* <DEDUP_REMOVED lines=9> */
.L_x_253:
[----:B------:R-:W-:Y:S05]  /*7980*/  BSYNC B1 ;  /* 0x0000000000017941 */ /* 0x000fea0003800000 */
.L_x_252:
        /* <DEDUP_REMOVED lines=9> */
.L_x_255:
[----:B------:R-:W-:Y:S05]  /*7a20*/  BSYNC B1 ;  /* 0x0000000000017941 */ /* 0x000fea0003800000 */
.L_x_254:
        /* <DEDUP_REMOVED lines=9> */
.L_x_257:
[----:B------:R-:W-:Y:S05]  /*7ac0*/  BSYNC B1 ;  /* 0x0000000000017941 */ /* 0x000fea0003800000 */
.L_x_256:
        /* <DEDUP_REMOVED lines=9> */
.L_x_259:
[----:B------:R-:W-:Y:S05]  /*7b60*/  BSYNC B1 ;  /* 0x0000000000017941 */ /* 0x000fea0003800000 */
.L_x_258:
        /* <DEDUP_REMOVED lines=9> */
.L_x_261:
[----:B------:R-:W-:Y:S05]  /*7c00*/  BSYNC B1 ;  /* 0x0000000000017941 */ /* 0x000fea0003800000 */
.L_x_260:
        /* <DEDUP_REMOVED lines=9> */
.L_x_263:
[----:B------:R-:W-:Y:S05]  /*7ca0*/  BSYNC B1 ;  /* 0x0000000000017941 */ /* 0x000fea0003800000 */
.L_x_262:
        /* <DEDUP_REMOVED lines=9> */
.L_x_265:
[----:B------:R-:W-:Y:S05]  /*7d40*/  BSYNC B1 ;  /* 0x0000000000017941 */ /* 0x000fea0003800000 */
.L_x_264:
        /* <DEDUP_REMOVED lines=9> */
.L_x_267:
[----:B------:R-:W-:Y:S05]  /*7de0*/  BSYNC B1 ;  /* 0x0000000000017941 */ /* 0x000fea0003800000 */
.L_x_266:
        /* <DEDUP_REMOVED lines=9> */
.L_x_269:
[----:B------:R-:W-:Y:S05]  /*7e80*/  BSYNC B1 ;  /* 0x0000000000017941 */ /* 0x000fea0003800000 */
.L_x_268:
        /* <DEDUP_REMOVED lines=9> */
.L_x_271:
[----:B------:R-:W-:Y:S05]  /*7f20*/  BSYNC B1 ;  /* 0x0000000000017941 */ /* 0x000fea0003800000 */
.L_x_270:
        /* <DEDUP_REMOVED lines=9> */
.L_x_273:
[----:B------:R-:W-:Y:S05]  /*7fc0*/  BSYNC B1 ;  /* 0x0000000000017941 */ /* 0x000fea0003800000 */
.L_x_272:
        /* <DEDUP_REMOVED lines=9> */
.L_x_275:
[----:B------:R-:W-:Y:S05]  /*8060*/  BSYNC B1 ;  /* 0x0000000000017941 */ /* 0x000fea0003800000 */
.L_x_274:
        /* <DEDUP_REMOVED lines=9> */
.L_x_277:
[----:B------:R-:W-:Y:S05]  /*8100*/  BSYNC B1 ;  /* 0x0000000000017941 */ /* 0x000fea0003800000 */
.L_x_276:
        /* <DEDUP_REMOVED lines=9> */
.L_x_279:
[----:B------:R-:W-:Y:S05]  /*81a0*/  BSYNC B1 ;  /* 0x0000000000017941 */ /* 0x000fea0003800000 */
.L_x_278:
[----:B01---5:R-:W-:Y:S01]  /*81b0*/  IMAD.U32 R4, R168, 0x10000, RZ ;  /* 0x00010000a8047824 */ /* 0x023fe200078e00ff */
        /* <DEDUP_REMOVED lines=8> */
.L_x_281:
[----:B------:R-:W-:Y:S05]  /*8240*/  BSYNC B1 ;  /* 0x0000000000017941 */ /* 0x000fea0003800000 */
.L_x_280:
[----:B0----5:R-:W-:Y:S01]  /*8250*/  IMAD.U32 R4, R168, 0x10000, RZ ;  /* 0x00010000a8047824 */ /* 0x021fe200078e00ff */
[----:B------:R-:W-:Y:S01]  /*8260*/  ISETP.GT.AND P1, PT, R0, 0x79, P1 ;  /* 0x000000790000780c */ /* 0x000fe20000f24270 */
[----:B------:R-:W-:Y:S02]  /*8270*/  BSSY B1, `(.L_x_282) ;  /* 0x000000a000017945 */ /* 0x000fe40003800000 */
[----:B------:R-:W-:Y:S01]  /*8280*/  FMUL R5, R4, R155 ;  /* 0x0000009b04057220 */ /* 0x000fe20000400000 */
[----:B------:R-:W-:-:S03]  /*8290*/  @P2 IMAD.MOV.U32 R4, RZ, RZ, R10 ;  /* 0x000000ffff042224 */ /* 0x000fc600078e000a */
[----:B------:R-:W-:-:S05]  /*82a0*/  FFMA R5, R86, R154, R5 ;  /* 0x0000009a56057223 */ /* 0x000fca0000000005 */
[----:B------:R-:W-:-:S04]  /*82b0*/  F2FP.BF16.F32.PACK_AB R5, RZ, R5 ;  /* 0x00000005ff05723e */ /* 0x000fc800000010ff */
[----:B------:R-:W-:Y:S02]  /*82c0*/  PRMT R6, R5, 0x7610, R6 ;  /* 0x0000761005067816 */ /* 0x000fe40000000006 */
[----:B------:R-:W-:-:S05]  /*82d0*/  @P2 MOV R5, R11 ;  /* 0x0000000b00052202 */ /* 0x000fca0000000f00 */
[----:B------:R0:W-:Y:S01]  /*82e0*/  @P2 STG.E.U16 desc[UR36][R4.64+0xf0], R6 ;  /* 0x0000f00604002986 */ /* 0x0001e2000c101524 */
[----:B------:R-:W-:Y:S05]  /*82f0*/  @!P1 BRA `(.L_x_283) ;  /* 0x0000000000049947 */ /* 0x000fea0003800000 */
[----:B------:R0:W5:Y:S02]  /*8300*/  LDG.E.LTC128B.U16 R168, desc[UR36][R8.64+0xf2] ;  /* 0x0000f22408a87981 */ /* 0x000164000c1e1520 */
.L_x_283:
[----:B------:R-:W-:Y:S05]  /*8310*/  BSYNC B1 ;  /* 0x0000000000017941 */ /* 0x000fea0003800000 */
.L_x_282:
[----:B------:R-:W-:Y:S05]  /*8320*/  @!P1 BRA `(.L_x_284) ;  /* 0x00000024003c9947 */ /* 0x000fea0003800000 */
[----:B-----5:R-:W-:-:S04]  /*8330*/  IMAD.U32 R168, R168, 0x10000, RZ ;  /* 0x00010000a8a87824 */ /* 0x020fc800078e00ff */
[----:B------:R-:W-:-:S04]  /*8340*/  FMUL R168, R168, R155 ;  /* 0x0000009ba8a87220 */ /* 0x000fc80000400000 */
[----:B------:R-:W-:-:S05]  /*8350*/  FFMA R168, R87, R154, R168 ;  /* 0x0000009a57a87223 */ /* 0x000fca00000000a8 */
[----:B------:R-:W-:-:S05]  /*8360*/  F2FP.BF16.F32.PACK_AB R168, RZ, R168 ;  /* 0x000000a8ffa8723e */ /* 0x000fca00000010ff */
[----:B------:R0:W-:Y:S01]  /*8370*/  STG.E.U16 desc[UR36][R10.64+0xf2], R168 ;  /* 0x0000f2a80a007986 */ /* 0x0001e2000c101524 */
[----:B------:R-:W-:Y:S05]  /*8380*/  BRA `(.L_x_284) ;  /* 0x0000002400247947 */ /* 0x000fea0003800000 */
.L_x_33:
[----:B------:R-:W-:Y:S01]  /*8390*/  ULDC.64 UR4, c[0x0][0x5c0] ;  /* 0x0001700000047ab9 */ /* 0x000fe20000000a00 */
[----:B------:R-:W-:Y:S01]  /*83a0*/  ISETP.GT.AND P4, PT, R0, 0x1, P2 ;  /* 0x000000010000780c */ /* 0x000fe20001784270 */
[-C--:B------:R-:W-:Y:S01]  /*83b0*/  FMUL R88, R88, R154.reuse ;  /* 0x0000009a58587220 */ /* 0x080fe20000400000 */
[----:B------:R-:W-:Y:S01]  /*83c0*/  LEA R6, P1, R166, UR4, 0x1 ;  /* 0x00000004a6067c11 */ /* 0x000fe2000f8208ff */
[-C--:B------:R-:W-:Y:S01]  /*83d0*/  FMUL R89, R89, R154.reuse ;  /* 0x0000009a59597220 */ /* 0x080fe20000400000 */
[----:B------:R-:W-:Y:S02]  /*83e0*/  IMAD.SHL.U32 R11, R4, 0x10, RZ ;  /* 0x00000010040b7824 */ /* 0x000fe400078e00ff */
[-C--:B------:R-:W-:Y:S01]  /*83f0*/  FMUL R90, R90, R154.reuse ;  /* 0x0000009a5a5a7220 */ /* 0x080fe20000400000 */
[----:B------:R-:W-:Y:S01]  /*8400*/  LEA.HI.X R7, R166, UR5, R171, 0x1, P1 ;  /* 0x00000005a6077c11 */ /* 0x000fe200088f0cab */
[----:B------:R-:W-:Y:S01]  /*8410*/  FMUL R91, R91, R154 ;  /* 0x0000009a5b5b7220 */ /* 0x000fe20000400000 */
[----:B------:R-:W-:Y:S01]  /*8420*/  F2FP.BF16.F32.PACK_AB R88, RZ, R88 ;  /* 0x00000058ff58723e */ /* 0x000fe200000010ff */
[-C--:B------:R-:W-:Y:S01]  /*8430*/  FMUL R92, R92, R154.reuse ;  /* 0x0000009a5c5c7220 */ /* 0x080fe20000400000 */
[----:B------:R-:W-:Y:S01]  /*8440*/  ISETP.GT.AND P1, PT, R157, 0x8, PT ;  /* 0x000000089d00780c */ /* 0x000fe20003f24270 */
[-C--:B------:R-:W-:Y:S01]  /*8450*/  FMUL R93, R93, R154.reuse ;  /* 0x0000009a5d5d7220 */ /* 0x080fe20000400000 */
[----:B------:R-:W-:Y:S01]  /*8460*/  F2FP.BF16.F32.PACK_AB R89, RZ, R89 ;  /* 0x00000059ff59723e */ /* 0x000fe200000010ff */
[----:B------:R-:W-:Y:S01]  /*8470*/  @P0 STG.E.U16 desc[UR36][R6.64], R88 ;  /* 0x0000005806000986 */ /* 0x000fe2000c101524 */
[----:B------:R-:W-:Y:S01]  /*8480*/  ISETP.GT.AND P3, PT, R0, RZ, P1 ;  /* 0x000000ff0000720c */ /* 0x000fe20000f64270 */
[-C--:B------:R-:W-:Y:S01]  /*8490*/  FMUL R94, R94, R154.reuse ;  /* 0x0000009a5e5e7220 */ /* 0x080fe20000400000 */
[----:B------:R-:W-:Y:S01]  /*84a0*/  ISETP.GT.AND P0, PT, R0, 0x1, P1 ;  /* 0x000000010000780c */ /* 0x000fe20000f04270 */
[----:B------:R-:W-:Y:S01]  /*84b0*/  @P4 STG.E.U16 desc[UR36][R6.64+0x2], R89 ;  /* 0x0000025906004986 */ /* 0x000fe2000c101524 */
[----:B------:R-:W-:Y:S01]  /*84c0*/  SHF.L.U64.HI R9, R4, 0x4, R5 ;  /* 0x0000000404097819 */ /* 0x000fe20000010205 */
[----:B------:R-:W-:Y:S01]  /*84d0*/  FMUL R95, R95, R154 ;  /* 0x0000009a5f5f7220 */ /* 0x000fe20000400000 */
[----:B------:R-:W-:Y:S01]  /*84e0*/  IADD3 R12, P4, R11, R6, RZ ;  /* 0x000000060b0c7210 */ /* 0x000fe20007f9e0ff */
[----:B------:R-:W-:Y:S01]  /*84f0*/  FMUL R96, R96, R154 ;  /* 0x0000009a60607220 */ /* 0x000fe20000400000 */
[----:B------:R-:W-:Y:S01]  /*8500*/  F2FP.BF16.F32.PACK_AB R90, RZ, R90 ;  /* 0x0000005aff5a723e */ /* 0x000fe200000010ff */
[-C--:B------:R-:W-:Y:S01]  /*8510*/  FMUL R97, R97, R154.reuse ;  /* 0x0000009a61617220 */ /* 0x080fe20000400000 */
[----:B------:R-:W-:Y:S01]  /*8520*/  F2FP.BF16.F32.PACK_AB R91, RZ, R91 ;  /* 0x0000005bff5b723e */ /* 0x000fe200000010ff */
[----:B------:R-:W-:Y:S01]  /*8530*/  IMAD.X R13, R9, 0x1, R7, P4 ;  /* 0x00000001090d7824 */ /* 0x000fe200020e0607 */
[----:B------:R-:W-:Y:S01]  /*8540*/  ISETP.GT.AND P4, PT, R0, 0x9, P2 ;  /* 0x000000090000780c */ /* 0x000fe20001784270 */
[----:B------:R-:W-:Y:S01]  /*8550*/  FMUL R98, R98, R154 ;  /* 0x0000009a62627220 */ /* 0x000fe20000400000 */
[----:B------:R-:W-:Y:S01]  /*8560*/  F2FP.BF16.F32.PACK_AB R92, RZ, R92 ;  /* 0x0000005cff5c723e */ /* 0x000fe200000010ff */
[-C--:B------:R-:W-:Y:S01]  /*8570*/  FMUL R99, R99, R154.reuse ;  /* 0x0000009a63637220 */ /* 0x080fe20000400000 */
[----:B------:R-:W-:Y:S01]  /*8580*/  @P3 STG.E.U16 desc[UR36][R12.64], R90 ;  /* 0x0000005a0c003986 */ /* 0x000fe2000c101524 */
[----:B------:R-:W-:Y:S01]  /*8590*/  ISETP.GT.AND P3, PT, R0, 0x8, P2 ;  /* 0x000000080000780c */ /* 0x000fe20001764270 */
[-C--:B------:R-:W-:Y:S01]  /*85a0*/  FMUL R100, R100, R154.reuse ;  /* 0x0000009a64647220 */ /* 0x080fe20000400000 */
[----:B------:R-:W-:Y:S01]  /*85b0*/  F2FP.BF16.F32.PACK_AB R93, RZ, R93 ;  /* 0x0000005dff5d723e */ /* 0x000fe200000010ff */
[----:B------:R-:W-:Y:S01]  /*85c0*/  @P0 STG.E.U16 desc[UR36][R12.64+0x2], R91 ;  /* 0x0000025b0c000986 */ /* 0x000fe2000c101524 */
[----:B------:R-:W-:Y:S01]  /*85d0*/  ISETP.GT.AND P0, PT, R0, 0x8, P1 ;  /* 0x000000080000780c */ /* 0x000fe20000f04270 */
[----:B------:R-:W-:Y:S01]  /*85e0*/  FMUL R101, R101, R154 ;  /* 0x0000009a65657220 */ /* 0x000fe20000400000 */
[----:B------:R-:W-:Y:S01]  /*85f0*/  F2FP.BF16.F32.PACK_AB R94, RZ, R94 ;  /* 0x0000005eff5e723e */ /* 0x000fe200000010ff */
[-C--:B------:R-:W-:Y:S01]  /*8600*/  FMUL R102, R102, R154.reuse ;  /* 0x0000009a66667220 */ /* 0x080fe20000400000 */
[----:B------:R-:W-:Y:S01]  /*8610*/  F2FP.BF16.F32.PACK_AB R95, RZ, R95 ;  /* 0x0000005fff5f723e */ /* 0x000fe200000010ff */
[----:B------:R-:W-:Y:S01]  /*8620*/  FMUL R103, R103, R154 ;  /* 0x0000009a67677220 */ /* 0x000fe20000400000 */
[----:B------:R-:W-:Y:S01]  /*8630*/  F2FP.BF16.F32.PACK_AB R96, RZ, R96 ;  /* 0x00000060ff60723e */ /* 0x000fe200000010ff */
[-C--:B------:R-:W-:Y:S01]  /*8640*/  FMUL R104, R104, R154.reuse ;  /* 0x0000009a68687220 */ /* 0x080fe20000400000 */
[----:B------:R-:W-:Y:S01]  /*8650*/  F2FP.BF16.F32.PACK_AB R97, RZ, R97 ;  /* 0x00000061ff61723e */ /* 0x000fe200000010ff */
[----:B------:R-:W-:Y:S01]  /*8660*/  @P3 STG.E.U16 desc[UR36][R6.64+0x10], R92 ;  /* 0x0000105c06003986 */ /* 0x000fe2000c101524 */
[C---:B------:R-:W-:Y:S01]  /*8670*/  ISETP.GT.AND P3, PT, R0.reuse, 0x9, P1 ;  /* 0x000000090000780c */ /* 0x040fe20000f64270 */
[----:B------:R-:W-:Y:S01]  /*8680*/  FMUL R105, R105, R154 ;  /* 0x0000009a69697220 */ /* 0x000fe20000400000 */
[----:B------:R-:W-:Y:S01]  /*8690*/  F2FP.BF16.F32.PACK_AB R98, RZ, R98 ;  /* 0x00000062ff62723e */ /* 0x000fe200000010ff */
        /* <DEDUP_REMOVED lines=162> */
[----:B------:R-:W-:Y:S01]  /*90c0*/  IMAD.SHL.U32 R15, R4, 0x100, RZ ;  /* 0x00000100040f7824 */ /* 0x000fe200078e00ff */
[----:B------:R-:W-:Y:S01]  /*90d0*/  F2FP.BF16.F32.PACK_AB R145, RZ, R145 ;  /* 0x00000091ff91723e */ /* 0x000fe200000010ff */
[----:B------:R-:W-:Y:S01]  /*90e0*/  @P3 STG.E.U16 desc[UR36][R6.64+0xa0], R128 ;  /* 0x0000a08006003986 */ /* 0x000fe2000c101524 */
[----:B------:R-:W-:Y:S01]  /*90f0*/  ISETP.GT.AND P3, PT, R0, 0x51, P1 ;  /* 0x000000510000780c */ /* 0x000fe20000f64270 */
[----:B------:R-:W-:Y:S01]  /*9100*/  FMUL R24, R24, R154 ;  /* 0x0000009a18187220 */ /* 0x000fe20000400000 */
[----:B------:R-:W-:Y:S01]  /*9110*/  F2FP.BF16.F32.PACK_AB R146, RZ, R146 ;  /* 0x00000092ff92723e */ /* 0x000fe200000010ff */
[----:B------:R-:W-:Y:S01]  /*9120*/  @P4 STG.E.U16 desc[UR36][R6.64+0xa2], R129 ;  /* 0x0000a28106004986 */ /* 0x000fe2000c101524 */
[C---:B------:R-:W-:Y:S01]  /*9130*/  ISETP.GT.AND P4, PT, R0.reuse, 0x58, P2 ;  /* 0x000000580000780c */ /* 0x040fe20001784270 */
        /* <DEDUP_REMOVED lines=18> */
[-C--:B------:R-:W-:Y:S01]  /*9260*/  FMUL R30, R30, R154.reuse ;  /* 0x0000009a1e1e7220 */ /* 0x080fe20000400000 */
[----:B------:R-:W-:Y:S01]  /*9270*/  SHF.L.U64.HI R5, R4, 0x8, R5 ;  /* 0x0000000804057819 */ /* 0x000fe20000010205 */
[----:B------:R-:W-:Y:S01]  /*9280*/  FMUL R31, R31, R154 ;  /* 0x0000009a1f1f7220 */ /* 0x000fe20000400000 */
[----:B------:R-:W-:Y:S01]  /*9290*/  F2FP.BF16.F32.PACK_AB R24, RZ, R24 ;  /* 0x00000018ff18723e */ /* 0x000fe200000010ff */
[----:B------:R-:W-:Y:S01]  /*92a0*/  @P3 STG.E.U16 desc[UR36][R12.64+0xb0], R134 ;  /* 0x0000b0860c003986 */ /* 0x000fe2000c101524 */
[----:B------:R-:W-:Y:S01]  /*92b0*/  ISETP.GT.AND P3, PT, R0, 0x61, P2 ;  /* 0x000000610000780c */ /* 0x000fe20001764270 */
        /* <DEDUP_REMOVED lines=43> */
[C---:B------:R-:W-:Y:S01]  /*9570*/  ISETP.GT.AND P2, PT, R0.reuse, 0x79, P2 ;  /* 0x000000790000780c */ /* 0x040fe20001744270 */
        /* <DEDUP_REMOVED lines=10> */
[-C--:B------:R-:W-:Y:S01]  /*9620*/  FMUL R48, R48, R154.reuse ;  /* 0x0000009a30307220 */ /* 0x080fe20000400000 */
[----:B------:R-:W-:Y:S01]  /*9630*/  F2FP.BF16.F32.PACK_AB R41, RZ, R41 ;  /* 0x00000029ff29723e */ /* 0x000fe200000010ff */
[----:B------:R-:W-:Y:S01]  /*9640*/  FMUL R49, R49, R154 ;  /* 0x0000009a31317220 */ /* 0x000fe20000400000 */
[----:B------:R-:W-:Y:S01]  /*9650*/  F2FP.BF16.F32.PACK_AB R40, RZ, R40 ;  /* 0x00000028ff28723e */ /* 0x000fe200000010ff */
[----:B------:R-:W-:Y:S01]  /*9660*/  @P4 STG.E.U16 desc[UR36][R12.64+0xe0], R146 ;  /* 0x0000e0920c004986 */ /* 0x000fe2000c101524 */
[----:B------:R-:W-:Y:S01]  /*9670*/  F2FP.BF16.F32.PACK_AB R42, RZ, R42 ;  /* 0x0000002aff2a723e */ /* 0x000fe200000010ff */
[-C--:B------:R-:W-:Y:S01]  /*9680*/  FMUL R50, R50, R154.reuse ;  /* 0x0000009a32327220 */ /* 0x080fe20000400000 */
[----:B------:R-:W-:Y:S01]  /*9690*/  F2FP.BF16.F32.PACK_AB R43, RZ, R43 ;  /* 0x0000002bff2b723e */ /* 0x000fe200000010ff */
[----:B------:R-:W-:Y:S01]  /*96a0*/  @P0 STG.E.U16 desc[UR36][R12.64+0xe2], R147 ;  /* 0x0000e2930c000986 */ /* 0x000fe2000c101524 */
[C---:B------:R-:W-:Y:S01]  /*96b0*/  ISETP.GT.AND P0, PT, R0.reuse, 0x78, P1 ;  /* 0x000000780000780c */ /* 0x040fe20000f04270 */
[----:B------:R-:W-:Y:S01]  /*96c0*/  FMUL R51, R51, R154 ;  /* 0x0000009a33337220 */ /* 0x000fe20000400000 */
[----:B------:R-:W-:Y:S01]  /*96d0*/  ISETP.GT.AND P1, PT, R0, 0x79, P1 ;  /* 0x000000790000780c */ /* 0x000fe20000f24270 */
[----:B------:R-:W-:Y:S01]  /*96e0*/  @P3 STG.E.U16 desc[UR36][R6.64+0xf0], R148 ;  /* 0x0000f09406003986 */ /* 0x000fe2000c101524 */
[----:B------:R-:W-:Y:S01]  /*96f0*/  IADD3 R14, P3, P4, R11, R6, R15 ;  /* 0x000000060b0e7210 */ /* 0x000fe20007c7e00f */
[----:B------:R-:W-:Y:S01]  /*9700*/  FMUL R52, R52, R154 ;  /* 0x0000009a34347220 */ /* 0x000fe20000400000 */
[----:B------:R-:W-:Y:S01]  /*9710*/  F2FP.BF16.F32.PACK_AB R44, RZ, R44 ;  /* 0x0000002cff2c723e */ /* 0x000fe200000010ff */
[----:B------:R0:W-:Y:S01]  /*9720*/  @P2 STG.E.U16 desc[UR36][R6.64+0xf2], R149 ;  /* 0x0000f29506002986 */ /* 0x0001e2000c101524 */
[----:B------:R-:W-:Y:S01]  /*9730*/  IADD3 R4, P2, R15, R6, RZ ;  /* 0x000000060f047210 */ /* 0x000fe20007f5e0ff */
[-C--:B------:R-:W-:Y:S01]  /*9740*/  FMUL R53, R53, R154.reuse ;  /* 0x0000009a35357220 */ /* 0x080fe20000400000 */
[----:B------:R-:W-:Y:S01]  /*9750*/  IADD3.X R15, R9, R7, R5, P3, P4 ;  /* 0x00000007090f7210 */ /* 0x000fe20001fe8405 */
[-C--:B------:R-:W-:Y:S01]  /*9760*/  FMUL R54, R54, R154.reuse ;  /* 0x0000009a36367220 */ /* 0x080fe20000400000 */
[C---:B------:R-:W-:Y:S01]  /*9770*/  ISETP.GT.AND P3, PT, R157.reuse, 0x88, PT ;  /* 0x000000889d00780c */ /* 0x040fe20003f64270 */
[----:B------:R-:W-:Y:S01]  /*9780*/  @P0 STG.E.U16 desc[UR36][R12.64+0xf0], R150 ;  /* 0x0000f0960c000986 */ /* 0x000fe2000c101524 */
[----:B------:R-:W-:Y:S01]  /*9790*/  ISETP.GT.AND P0, PT, R157, 0x80, PT ;  /* 0x000000809d00780c */ /* 0x000fe20003f04270 */
[----:B------:R-:W-:Y:S01]  /*97a0*/  IMAD.X R5, R5, 0x1, R7, P2 ;  /* 0x0000000105057824 */ /* 0x000fe200010e0607 */
[C---:B------:R-:W-:Y:S01]  /*97b0*/  ISETP.GT.AND P2, PT, R0.reuse, RZ, P3 ;  /* 0x000000ff0000720c */ /* 0x040fe20001f44270 */
[----:B------:R-:W-:Y:S01]  /*97c0*/  @P1 STG.E.U16 desc[UR36][R12.64+0xf2], R151 ;  /* 0x0000f2970c001986 */ /* 0x000fe2000c101524 */
[C---:B------:R-:W-:Y:S01]  /*97d0*/  ISETP.GT.AND P1, PT, R0.reuse, RZ, P0 ;  /* 0x000000ff0000720c */ /* 0x040fe20000724270 */
[-C--:B------:R-:W-:Y:S01]  /*97e0*/  FMUL R55, R55, R154.reuse ;  /* 0x0000009a37377220 */ /* 0x080fe20000400000 */
[----:B------:R-:W-:Y:S01]  /*97f0*/  ISETP.GT.AND P4, PT, R0, 0x1, P0 ;  /* 0x000000010000780c */ /* 0x000fe20000784270 */
[-C--:B------:R-:W-:Y:S01]  /*9800*/  FMUL R56, R56, R154.reuse ;  /* 0x0000009a38387220 */ /* 0x080fe20000400000 */
[----:B------:R-:W-:Y:S01]  /*9810*/  F2FP.BF16.F32.PACK_AB R45, RZ, R45 ;  /* 0x0000002dff2d723e */ /* 0x000fe200000010ff */
[----:B------:R-:W-:Y:S01]  /*9820*/  FMUL R57, R57, R154 ;  /* 0x0000009a39397220 */ /* 0x000fe20000400000 */
[----:B------:R-:W-:Y:S01]  /*9830*/  F2FP.BF16.F32.PACK_AB R46, RZ, R46 ;  /* 0x0000002eff2e723e */ /* 0x000fe200000010ff */
[-C--:B------:R-:W-:Y:S01]  /*9840*/  FMUL R58, R58, R154.reuse ;  /* 0x0000009a3a3a7220 */ /* 0x080fe20000400000 */
[----:B------:R-:W-:Y:S01]  /*9850*/  F2FP.BF16.F32.PACK_AB R47, RZ, R47 ;  /* 0x0000002fff2f723e */ /* 0x000fe200000010ff */
[----:B------:R-:W-:Y:S01]  /*9860*/  FMUL R59, R59, R154 ;  /* 0x0000009a3b3b7220 */ /* 0x000fe20000400000 */
[----:B------:R-:W-:Y:S01]  /*9870*/  F2FP.BF16.F32.PACK_AB R48, RZ, R48 ;  /* 0x00000030ff30723e */ /* 0x000fe200000010ff */
[----:B------:R-:W-:Y:S01]  /*9880*/  FMUL R60, R60, R154 ;  /* 0x0000009a3c3c7220 */ /* 0x000fe20000400000 */
[----:B------:R-:W-:Y:S01]  /*9890*/  F2FP.BF16.F32.PACK_AB R49, RZ, R49 ;  /* 0x00000031ff31723e */ /* 0x000fe200000010ff */
[----:B------:R-:W-:Y:S01]  /*98a0*/  @P1 STG.E.U16 desc[UR36][R4.64], R24 ;  /* 0x0000001804001986 */ /* 0x000fe2000c101524 */
[----:B0-----:R-:W-:Y:S01]  /*98b0*/  IADD3 R6, P1, R11, R4, RZ ;  /* 0x000000040b067210 */ /* 0x001fe20007f3e0ff */
[----:B------:R-:W-:Y:S01]  /*98c0*/  FMUL R61, R61, R154 ;  /* 0x0000009a3d3d7220 */ /* 0x000fe20000400000 */
[----:B------:R-:W-:Y:S01]  /*98d0*/  F2FP.BF16.F32.PACK_AB R50, RZ, R50 ;  /* 0x00000032ff32723e */ /* 0x000fe200000010ff */
[----:B------:R-:W-:Y:S01]  /*98e0*/  @P4 STG.E.U16 desc[UR36][R4.64+0x2], R25 ;  /* 0x0000021904004986 */ /* 0x000fe2000c101524 */
[C---:B------:R-:W-:Y:S01]  /*98f0*/  ISETP.GT.AND P4, PT, R0.reuse, 0x1, P3 ;  /* 0x000000010000780c */ /* 0x040fe20001f84270 */
[--C-:B------:R-:W-:Y:S01]  /*9900*/  IMAD.X R7, R9, 0x1, R5.reuse, P1 ;  /* 0x0000000109077824 */ /* 0x100fe200008e0605 */
[----:B------:R-:W-:Y:S01]  /*9910*/  ISETP.GT.AND P1, PT, R0, 0x8, P0 ;  /* 0x000000080000780c */ /* 0x000fe20000724270 */
[-C--:B------:R-:W-:Y:S01]  /*9920*/  FMUL R62, R62, R154.reuse ;  /* 0x0000009a3e3e7220 */ /* 0x080fe20000400000 */
[----:B------:R-:W-:Y:S01]  /*9930*/  F2FP.BF16.F32.PACK_AB R51, RZ, R51 ;  /* 0x00000033ff33723e */ /* 0x000fe200000010ff */
[-C--:B------:R-:W-:Y:S01]  /*9940*/  FMUL R63, R63, R154.reuse ;  /* 0x0000009a3f3f7220 */ /* 0x080fe20000400000 */
[----:B------:R-:W-:Y:S01]  /*9950*/  @P2 STG.E.U16 desc[UR36][R6.64], R26 ;  /* 0x0000001a06002986 */ /* 0x000fe2000c101524 */
[----:B------:R-:W-:Y:S01]  /*9960*/  ISETP.GT.AND P2, PT, R0, 0x9, P0 ;  /* 0x000000090000780c */ /* 0x000fe20000744270 */
[----:B------:R-:W-:Y:S01]  /*9970*/  FMUL R64, R64, R154 ;  /* 0x0000009a40407220 */ /* 0x000fe20000400000 */
[----:B------:R-:W-:Y:S01]  /*9980*/  F2FP.BF16.F32.PACK_AB R52, RZ, R52 ;  /* 0x00000034ff34723e */ /* 0x000fe200000010ff */
[-C--:B------:R-:W-:Y:S01]  /*9990*/  FMUL R65, R65, R154.reuse ;  /* 0x0000009a41417220 */ /* 0x080fe20000400000 */
[----:B------:R-:W-:Y:S01]  /*99a0*/  F2FP.BF16.F32.PACK_AB R53, RZ, R53 ;  /* 0x00000035ff35723e */ /* 0x000fe200000010ff */
[----:B------:R-:W-:Y:S01]  /*99b0*/  FMUL R66, R66, R154 ;  /* 0x0000009a42427220 */ /* 0x000fe20000400000 */
[----:B------:R0:W-:Y:S01]  /*99c0*/  @P4 STG.E.U16 desc[UR36][R6.64+0x2], R27 ;  /* 0x0000021b06004986 */ /* 0x0001e2000c101524 */
[----:B------:R-:W-:Y:S01]  /*99d0*/  IADD3 R8, P4, R11, R4, RZ ;  /* 0x000000040b087210 */ /* 0x000fe20007f9e0ff */
[----:B------:R-:W-:Y:S01]  /*99e0*/  FMUL R67, R67, R154 ;  /* 0x0000009a43437220 */ /* 0x000fe20000400000 */
[----:B------:R-:W-:Y:S01]  /*99f0*/  F2FP.BF16.F32.PACK_AB R54, RZ, R54 ;  /* 0x00000036ff36723e */ /* 0x000fe200000010ff */
[----:B------:R-:W-:Y:S01]  /*9a00*/  @P1 STG.E.U16 desc[UR36][R4.64+0x10], R28 ;  /* 0x0000101c04001986 */ /* 0x000fe2000c101524 */
[C---:B------:R-:W-:Y:S01]  /*9a10*/  ISETP.GT.AND P1, PT, R0.reuse, 0x8, P3 ;  /* 0x000000080000780c */ /* 0x040fe20001f24270 */
[----:B------:R-:W-:Y:S01]  /*9a20*/  IMAD.X R9, R9, 0x1, R5, P4 ;  /* 0x0000000109097824 */ /* 0x000fe200020e0605 */
[C---:B------:R-:W-:Y:S01]  /*9a30*/  ISETP.GT.AND P4, PT, R0.reuse, 0x9, P3 ;  /* 0x000000090000780c */ /* 0x040fe20001f84270 */
[----:B------:R-:W-:Y:S01]  /*9a40*/  @P2 STG.E.U16 desc[UR36][R4.64+0x12], R29 ;  /* 0x0000121d04002986 */ /* 0x000fe2000c101524 */
        /* <DEDUP_REMOVED lines=25> */
[----:B------:R-:W-:Y:S01]  /*9be0*/  FMUL R76, R76, R154 ;  /* 0x0000009a4c4c7220 */ /* 0x000fe20000400000 */
[----:B------:R-:W-:Y:S01]  /*9bf0*/  F2FP.BF16.F32.PACK_AB R63, RZ, R63 ;  /* 0x0000003fff3f723e */ /* 0x000fe200000010ff */
[--C-:B0-----:R-:W-:Y:S01]  /*9c00*/  @P4 IMAD.MOV.U32 R6, RZ, RZ, R14.reuse ;  /* 0x000000ffff064224 */ /* 0x101fe200078e000e */
[----:B------:R-:W-:Y:S01]  /*9c10*/  F2FP.BF16.F32.PACK_AB R64, RZ, R64 ;  /* 0x00000040ff40723e */ /* 0x000fe200000010ff */
[--C-:B------:R-:W-:Y:S01]  /*9c20*/  @P4 IMAD.MOV.U32 R7, RZ, RZ, R15.reuse ;  /* 0x000000ffff074224 */ /* 0x100fe200078e000f */
[----:B------:R-:W-:Y:S01]  /*9c30*/  F2FP.BF16.F32.PACK_AB R65, RZ, R65 ;  /* 0x00000041ff41723e */ /* 0x000fe200000010ff */
[----:B------:R-:W-:Y:S01]  /*9c40*/  FMUL R77, R77, R154 ;  /* 0x0000009a4d4d7220 */ /* 0x000fe20000400000 */
[----:B------:R-:W-:Y:S01]  /*9c50*/  F2FP.BF16.F32.PACK_AB R66, RZ, R66 ;  /* 0x00000042ff42723e */ /* 0x000fe200000010ff */
[-C--:B------:R-:W-:Y:S01]  /*9c60*/  FMUL R78, R78, R154.reuse ;  /* 0x0000009a4e4e7220 */ /* 0x080fe20000400000 */
[----:B------:R0:W-:Y:S01]  /*9c70*/  @P4 STG.E.U16 desc[UR36][R6.64+0x20], R34 ;  /* 0x0000202206004986 */ /* 0x0001e2000c101524 */
[----:B------:R-:W-:Y:S01]  /*9c80*/  ISETP.GT.AND P4, PT, R0, 0x19, P0 ;  /* 0x000000190000780c */ /* 0x000fe20000784270 */
[-C--:B------:R-:W-:Y:S01]  /*9c90*/  FMUL R79, R79, R154.reuse ;  /* 0x0000009a4f4f7220 */ /* 0x080fe20000400000 */
[----:B------:R-:W-:Y:S01]  /*9ca0*/  F2FP.BF16.F32.PACK_AB R67, RZ, R67 ;  /* 0x00000043ff43723e */ /* 0x000fe200000010ff */
[-C--:B------:R-:W-:Y:S01]  /*9cb0*/  FMUL R80, R80, R154.reuse ;  /* 0x0000009a50507220 */ /* 0x080fe20000400000 */
[----:B------:R-:W-:Y:S01]  /*9cc0*/  F2FP.BF16.F32.PACK_AB R69, RZ, R69 ;  /* 0x00000045ff45723e */ /* 0x000fe200000010ff */
[----:B------:R-:W-:Y:S01]  /*9cd0*/  FMUL R81, R81, R154 ;  /* 0x0000009a51517220 */ /* 0x000fe20000400000 */
[----:B------:R-:W-:Y:S01]  /*9ce0*/  F2FP.BF16.F32.PACK_AB R68, RZ, R68 ;  /* 0x00000044ff44723e */ /* 0x000fe200000010ff */
[----:B------:R-:W-:Y:S01]  /*9cf0*/  FMUL R82, R82, R154 ;  /* 0x0000009a52527220 */ /* 0x000fe20000400000 */
[----:B------:R-:W-:Y:S01]  /*9d00*/  F2FP.BF16.F32.PACK_AB R70, RZ, R70 ;  /* 0x00000046ff46723e */ /* 0x000fe200000010ff */
[----:B------:R-:W-:Y:S01]  /*9d10*/  FMUL R83, R83, R154 ;  /* 0x0000009a53537220 */ /* 0x000fe20000400000 */
[----:B------:R-:W-:Y:S01]  /*9d20*/  F2FP.BF16.F32.PACK_AB R71, RZ, R71 ;  /* 0x00000047ff47723e */ /* 0x000fe200000010ff */
[----:B0-----:R-:W-:Y:S01]  /*9d30*/  @P2 IMAD.MOV.U32 R6, RZ, RZ, R14 ;  /* 0x000000ffff062224 */ /* 0x001fe200078e000e */
[----:B------:R-:W-:Y:S01]  /*9d40*/  F2FP.BF16.F32.PACK_AB R72, RZ, R72 ;  /* 0x00000048ff48723e */ /* 0x000fe200000010ff */
[----:B------:R-:W-:Y:S01]  /*9d50*/  @P2 IMAD.MOV.U32 R7, RZ, RZ, R15 ;  /* 0x000000ffff072224 */ /* 0x000fe200078e000f */
        /* <DEDUP_REMOVED lines=13> */
[----:B------:R-:W-:-:S02]  /*9e30*/  ISETP.GT.AND P4, PT, R0, 0x20, P0 ;  /* 0x000000200000780c */ /* 0x000fc40000784270 */
[----:B------:R-:W-:Y:S02]  /*9e40*/  F2FP.BF16.F32.PACK_AB R77, RZ, R77 ;  /* 0x0000004dff4d723e */ /* 0x000fe400000010ff */
[----:B------:R-:W-:Y:S01]  /*9e50*/  F2FP.BF16.F32.PACK_AB R78, RZ, R78 ;  /* 0x0000004eff4e723e */ /* 0x000fe200000010ff */
[----:B0-----:R-:W-:Y:S01]  /*9e60*/  @P2 IMAD.MOV.U32 R7, RZ, RZ, R15 ;  /* 0x000000ffff072224 */ /* 0x001fe200078e000f */
[----:B------:R-:W-:Y:S02]  /*9e70*/  @P2 MOV R6, R14 ;  /* 0x0000000e00062202 */ /* 0x000fe40000000f00 */
[----:B------:R-:W-:Y:S02]  /*9e80*/  F2FP.BF16.F32.PACK_AB R79, RZ, R79 ;  /* 0x0000004fff4f723e */ /* 0x000fe400000010ff */
[----:B------:R-:W-:Y:S01]  /*9e90*/  F2FP.BF16.F32.PACK_AB R80, RZ, R80 ;  /* 0x00000050ff50723e */ /* 0x000fe200000010ff */
[----:B------:R0:W-:Y:S01]  /*9ea0*/  @P2 STG.E.U16 desc[UR36][R6.64+0x30], R38 ;  /* 0x0000302606002986 */ /* 0x0001e2000c101524 */
[----:B------:R-:W-:-:S02]  /*9eb0*/  ISETP.GT.AND P2, PT, R0, 0x21, P0 ;  /* 0x000000210000780c */ /* 0x000fc40000744270 */
[----:B------:R-:W-:Y:S02]  /*9ec0*/  F2FP.BF16.F32.PACK_AB R81, RZ, R81 ;  /* 0x00000051ff51723e */ /* 0x000fe400000010ff */
[----:B------:R-:W-:Y:S02]  /*9ed0*/  F2FP.BF16.F32.PACK_AB R82, RZ, R82 ;  /* 0x00000052ff52723e */ /* 0x000fe400000010ff */
[----:B------:R-:W-:Y:S02]  /*9ee0*/  F2FP.BF16.F32.PACK_AB R83, RZ, R83 ;  /* 0x00000053ff53723e */ /* 0x000fe400000010ff */
[----:B------:R-:W-:Y:S02]  /*9ef0*/  F2FP.BF16.F32.PACK_AB R84, RZ, R84 ;  /* 0x00000054ff54723e */ /* 0x000fe400000010ff */
[----:B------:R-:W-:Y:S01]  /*9f00*/  F2FP.BF16.F32.PACK_AB R85, RZ, R85 ;  /* 0x00000055ff55723e */ /* 0x000fe200000010ff */
[----:B0-----:R-:W-:Y:S01]  /*9f10*/  @P1 IMAD.MOV.U32 R6, RZ, RZ, R14 ;  /* 0x000000ffff061224 */ /* 0x001fe200078e000e */
[----:B------:R-:W-:Y:S01]  /*9f20*/  F2FP.BF16.F32.PACK_AB R86, RZ, R86 ;  /* 0x00000056ff56723e */ /* 0x000fe200000010ff */
[----:B------:R-:W-:Y:S01]  /*9f30*/  @P1 IMAD.MOV.U32 R7, RZ, RZ, R15 ;  /* 0x000000ffff071224 */ /* 0x000fe200078e000f */
[----:B------:R-:W-:-:S04]  /*9f40*/  F2FP.BF16.F32.PACK_AB R87, RZ, R87 ;  /* 0x00000057ff57723e */ /* 0x000fc800000010ff */
[----:B------:R0:W-:Y:S01]  /*9f50*/  @P1 STG.E.U16 desc[UR36][R6.64+0x32], R39 ;  /* 0x0000322706001986 */ /* 0x0001e2000c101524 */
[----:B------:R-:W-:-:S03]  /*9f60*/  ISETP.GT.AND P1, PT, R0, 0x20, P3 ;  /* 0x000000200000780c */ /* 0x000fc60001f24270 */
[----:B------:R-:W-:Y:S01]  /*9f70*/  @P2 STG.E.U16 desc[UR36][R4.64+0x42], R41 ;  /* 0x0000422904002986 */ /* 0x000fe2000c101524 */
[----:B------:R-:W-:-:S03]  /*9f80*/  ISETP.GT.AND P2, PT, R0, 0x21, P3 ;  /* 0x000000210000780c */ /* 0x000fc60001f44270 */
[----:B------:R-:W-:Y:S01]  /*9f90*/  @P4 STG.E.U16 desc[UR36][R4.64+0x40], R40 ;  /* 0x0000402804004986 */ /* 0x000fe2000c101524 */
[----:B------:R-:W-:-:S05]  /*9fa0*/  ISETP.GT.AND P4, PT, R0, 0x28, P0 ;  /* 0x000000280000780c */ /* 0x000fca0000784270 */
[----:B0-----:R-:W-:Y:S02]  /*9fb0*/  @P1 IMAD.MOV.U32 R6, RZ, RZ, R14 ;  /* 0x000000ffff061224 */ /* 0x001fe400078e000e */
[----:B------:R-:W-:-:S05]  /*9fc0*/  @P1 IMAD.MOV.U32 R7, RZ, RZ, R15 ;  /* 0x000000ffff071224 */ /* 0x000fca00078e000f */
[----:B------:R0:W-:Y:S01]  /*9fd0*/  @P1 STG.E.U16 desc[UR36][R6.64+0x40], R42 ;  /* 0x0000402a06001986 */ /* 0x0001e2000c101524 */
[----:B------:R-:W-:Y:S01]  /*9fe0*/  ISETP.GT.AND P1, PT, R0, 0x29, P0 ;  /* 0x000000290000780c */ /* 0x000fe20000724270 */
[----:B0-----:R-:W-:Y:S02]  /*9ff0*/  @P2 IMAD.MOV.U32 R6, RZ, RZ, R14 ;  /* 0x000000ffff062224 */ /* 0x001fe400078e000e */
[----:B------:R-:W-:-:S05]  /*a000*/  @P2 IMAD.MOV.U32 R7, RZ, RZ, R15 ;  /* 0x000000ffff072224 */ /* 0x000fca00078e000f */
        /* <DEDUP_REMOVED lines=15> */
[----:B------:R-:W-:Y:S02]  /*a100*/  ISETP.GT.AND P1, PT, R0, 0x31, P3 ;  /* 0x000000310000780c */ /* 0x000fe40001f24270 */
[----:B0-----:R-:W-:Y:S01]  /*a110*/  @P2 MOV R6, R14 ;  /* 0x0000000e00062202 */ /* 0x001fe20000000f00 */
[----:B------:R-:W-:-:S06]  /*a120*/  @P2 IMAD.MOV.U32 R7, RZ, RZ, R15 ;  /* 0x000000ffff072224 */ /* 0x000fcc00078e000f */
[----:B------:R-:W-:Y:S01]  /*a130*/  @P4 STG.E.U16 desc[UR36][R4.64+0x62], R49 ;  /* 0x0000623104004986 */ /* 0x000fe2000c101524 */
[----:B------:R-:W-:-:S03]  /*a140*/  ISETP.GT.AND P4, PT, R0, 0x39, P0 ;  /* 0x000000390000780c */ /* 0x000fc60000784270 */
[----:B------:R0:W-:Y:S01]  /*a150*/  @P2 STG.E.U16 desc[UR36][R6.64+0x60], R50 ;  /* 0x0000603206002986 */ /* 0x0001e2000c101524 */
[----:B------:R-:W-:Y:S01]  /*a160*/  ISETP.GT.AND P2, PT, R0, 0x38, P0 ;  /* 0x000000380000780c */ /* 0x000fe20000744270 */
[----:B0-----:R-:W-:Y:S02]  /*a170*/  @P1 IMAD.MOV.U32 R6, RZ, RZ, R14 ;  /* 0x000000ffff061224 */ /* 0x001fe400078e000e */
[----:B------:R-:W-:-:S05]  /*a180*/  @P1 IMAD.MOV.U32 R7, RZ, RZ, R15 ;  /* 0x000000ffff071224 */ /* 0x000fca00078e000f */
[----:B------:R0:W-:Y:S01]  /*a190*/  @P1 STG.E.U16 desc[UR36][R6.64+0x62], R51 ;  /* 0x0000623306001986 */ /* 0x0001e2000c101524 */
[----:B------:R-:W-:-:S04]  /*a1a0*/  ISETP.GT.AND P1, PT, R0, 0x38, P3 ;  /* 0x000000380000780c */ /* 0x000fc80001f24270 */
[----:B------:R-:W-:Y:S01]  /*a1b0*/  @P2 STG.E.U16 desc[UR36][R4.64+0x70], R52 ;  /* 0x0000703404002986 */ /* 0x000fe2000c101524 */
[----:B------:R-:W-:-:S03]  /*a1c0*/  ISETP.GT.AND P2, PT, R0, 0x39, P3 ;  /* 0x000000390000780c */ /* 0x000fc60001f44270 */
[----:B------:R-:W-:Y:S01]  /*a1d0*/  @P4 STG.E.U16 desc[UR36][R4.64+0x72], R53 ;  /* 0x0000723504004986 */ /* 0x000fe2000c101524 */
[----:B------:R-:W-:-:S04]  /*a1e0*/  ISETP.GT.AND P4, PT, R0, 0x40, P0 ;  /* 0x000000400000780c */ /* 0x000fc80000784270 */
        /* <DEDUP_REMOVED lines=24> */
[----:B0-----:R-:W-:Y:S01]  /*a370*/  @P4 MOV R6, R14 ;  /* 0x0000000e00064202 */ /* 0x001fe20000000f00 */
        /* <DEDUP_REMOVED lines=44> */
[----:B------:R-:W-:Y:S01]  /*a640*/  ISETP.GT.AND P2, PT, R0, 0x69, P3 ;  /* 0x000000690000780c */ /* 0x000fe20001f44270 */
[----:B0-----:R-:W-:Y:S02]  /*a650*/  @P1 IMAD.MOV.U32 R6, RZ, RZ, R14 ;  /* 0x000000ffff061224 */ /* 0x001fe400078e000e */
        /* <DEDUP_REMOVED lines=10> */
[----:B------:R-:W-:Y:S01]  /*a700*/  ISETP.GT.AND P1, PT, R0, 0x71, P3 ;  /* 0x000000710000780c */ /* 0x000fe20001f24270 */
[----:B0-----:R-:W-:Y:S02]  /*a710*/  @P4 IMAD.MOV.U32 R6, RZ, RZ, R14 ;  /* 0x000000ffff064224 */ /* 0x001fe400078e000e */
[----:B------:R-:W-:-:S05]  /*a720*/  @P4 IMAD.MOV.U32 R7, RZ, RZ, R15 ;  /* 0x000000ffff074224 */ /* 0x000fca00078e000f */
[----:B------:R-:W-:Y:S01]  /*a730*/  @P2 STG.E.U16 desc[UR36][R4.64+0xe2], R81 ;  /* 0x0000e25104002986 */ /* 0x000fe2000c101524 */
[C---:B------:R-:W-:Y:S02]  /*a740*/  ISETP.GT.AND P2, PT, R0.reuse, 0x78, P0 ;  /* 0x000000780000780c */ /* 0x040fe40000744270 */
[C---:B------:R-:W-:Y:S01]  /*a750*/  ISETP.GT.AND P0, PT, R0.reuse, 0x79, P0 ;  /* 0x000000790000780c */ /* 0x040fe20000704270 */
[----:B------:R0:W-:Y:S01]  /*a760*/  @P4 STG.E.U16 desc[UR36][R6.64+0xe0], R82 ;  /* 0x0000e05206004986 */ /* 0x0001e2000c101524 */
[C---:B------:R-:W-:Y:S02]  /*a770*/  ISETP.GT.AND P4, PT, R0.reuse, 0x78, P3 ;  /* 0x000000780000780c */ /* 0x040fe40001f84270 */
[----:B------:R-:W-:Y:S01]  /*a780*/  ISETP.GT.AND P3, PT, R0, 0x79, P3 ;  /* 0x000000790000780c */ /* 0x000fe20001f64270 */
[----:B0-----:R-:W-:Y:S02]  /*a790*/  @P1 IMAD.MOV.U32 R6, RZ, RZ, R14 ;  /* 0x000000ffff061224 */ /* 0x001fe400078e000e */
[----:B------:R-:W-:-:S05]  /*a7a0*/  @P1 IMAD.MOV.U32 R7, RZ, RZ, R15 ;  /* 0x000000ffff071224 */ /* 0x000fca00078e000f */
[----:B------:R-:W-:Y:S04]  /*a7b0*/  @P1 STG.E.U16 desc[UR36][R6.64+0xe2], R83 ;  /* 0x0000e25306001986 */ /* 0x000fe8000c101524 */
[----:B------:R-:W-:Y:S04]  /*a7c0*/  @P2 STG.E.U16 desc[UR36][R4.64+0xf0], R84 ;  /* 0x0000f05404002986 */ /* 0x000fe8000c101524 */
[----:B------:R0:W-:Y:S02]  /*a7d0*/  @P0 STG.E.U16 desc[UR36][R4.64+0xf2], R85 ;  /* 0x0000f25504000986 */ /* 0x0001e4000c101524 */
[----:B0-----:R-:W-:Y:S01]  /*a7e0*/  @P4 MOV R4, R14 ;  /* 0x0000000e00044202 */ /* 0x001fe20000000f00 */
[----:B------:R-:W-:-:S05]  /*a7f0*/  @P4 IMAD.MOV.U32 R5, RZ, RZ, R15 ;  /* 0x000000ffff054224 */ /* 0x000fca00078e000f */
[----:B------:R0:W-:Y:S04]  /*a800*/  @P4 STG.E.U16 desc[UR36][R4.64+0xf0], R86 ;  /* 0x0000f05604004986 */ /* 0x0001e8000c101524 */
[----:B------:R0:W-:Y:S02]  /*a810*/  @P3 STG.E.U16 desc[UR36][R14.64+0xf2], R87 ;  /* 0x0000f2570e003986 */ /* 0x0001e4000c101524 */
.L_x_284:
[----:B------:R-:W-:Y:S05]  /*a820*/  BSYNC B0 ;  /* 0x0000000000007941 */ /* 0x000fea0003800000 */
.L_x_32:
[----:B------:R-:W-:Y:S01]  /*a830*/  ULDC UR4, c[0x0][0xc] ;  /* 0x0000030000047ab9 */ /* 0x000fe20000000800 */
[----:B------:R-:W-:Y:S01]  /*a840*/  ULDC UR5, c[0x0][0x10] ;  /* 0x0000040000057ab9 */ /* 0x000fe20000000800 */
[----:B0-----:R-:W0:Y:S01]  /*a850*/  LDC R5, c[0x0][0x14] ;  /* 0x00000500ff057b82 */ /* 0x001e220000000800 */
[----:B------:R-:W-:Y:S01]  /*a860*/  UIMAD.WIDE.U32 UR4, UR4, UR5, URZ ;  /* 0x00000005040472a5 */ /* 0x000fe2000f8e003f */
[----:B------:R-:W-:Y:S01]  /*a870*/  PRMT R0, RZ, 0x7610, R0 ;  /* 0x00007610ff007816 */ /* 0x000fe20000000000 */
[----:B------:R-:W-:Y:S02]  /*a880*/  IMAD.MOV.U32 R153, RZ, RZ, -0x1 ;  /* 0xffffffffff997424 */ /* 0x000fe400078e00ff */
[----:B------:R-:W-:Y:S02]  /*a890*/  IMAD.MOV.U32 R23, RZ, RZ, -0x1 ;  /* 0xffffffffff177424 */ /* 0x000fe400078e00ff */
[----:B0-----:R-:W-:-:S04]  /*a8a0*/  IMAD.WIDE.U32 R16, R5, UR4, R16 ;  /* 0x0000000405107c25 */ /* 0x001fc8000f8e0010 */
[----:B------:R-:W-:Y:S01]  /*a8b0*/  IMAD R5, R5, UR5, RZ ;  /* 0x0000000505057c24 */ /* 0x000fe2000f8e02ff */
[----:B------:R-:W-:Y:S02]  /*a8c0*/  ULDC.64 UR4, c[0x0][0x650] ;  /* 0x0001940000047ab9 */ /* 0x000fe40000000a00 */
[----:B------:R-:W-:Y:S01]  /*a8d0*/  ISETP.GE.U32.AND P0, PT, R16, UR4, PT ;  /* 0x0000000410007c0c */ /* 0x000fe2000bf06070 */
[----:B------:R-:W-:-:S05]  /*a8e0*/  IMAD.IADD R17, R17, 0x1, R5 ;  /* 0x0000000111117824 */ /* 0x000fca00078e0205 */
[----:B------:R-:W-:-:S13]  /*a8f0*/  ISETP.GE.U32.AND.EX P0, PT, R17, UR5, PT, P0 ;  /* 0x0000000511007c0c */ /* 0x000fda000bf06100 */
[----:B------:R-:W-:Y:S05]  /*a900*/  @P0 BRA `(.L_x_285) ;  /* 0x0000000400640947 */ /* 0x000fea0003800000 */
[----:B------:R-:W0:Y:S01]  /*a910*/  S2R R12, SR_CTAID.X ;  /* 0x00000000000c7919 */ /* 0x000e220000002500 */
[----:B------:R-:W3:Y:S01]  /*a920*/  LDC.64 R10, c[0x0][0x628] ;  /* 0x00018a00ff0a7b82 */ /* 0x000ee20000000a00 */
[----:B------:R-:W-:Y:S01]  /*a930*/  ULDC UR4, c[0x0][0x150] ;  /* 0x0000540000047ab9 */ /* 0x000fe20000000800 */
[----:B-12---:R-:W-:Y:S01]  /*a940*/  IMAD.MOV.U32 R8, RZ, RZ, R16 ;  /* 0x000000ffff087224 */ /* 0x006fe200078e0010 */
[----:B------:R-:W1:Y:S01]  /*a950*/  S2R R24, SR_CTAID.Y ;  /* 0x0000000000187919 */ /* 0x000e620000002600 */
[----:B------:R-:W-:-:S04]  /*a960*/  IMAD.MOV.U32 R9, RZ, RZ, R17 ;  /* 0x000000ffff097224 */ /* 0x000fc800078e0011 */
[----:B------:R-:W2:Y:S08]  /*a970*/  LDC R21, c[0x0][0x144] ;  /* 0x00005100ff157b82 */ /* 0x000eb00000000800 */
[----:B------:R-:W1:Y:S08]  /*a980*/  LDC R0, c[0x0][0x630] ;  /* 0x00018c00ff007b82 */ /* 0x000e700000000800 */
[----:B------:R-:W1:Y:S01]  /*a990*/  LDC.64 R14, c[0x0][0x620] ;  /* 0x00018800ff0e7b82 */ /* 0x000e620000000a00 */
[----:B---3--:R-:W-:-:S04]  /*a9a0*/  ISETP.NE.U32.AND P0, PT, R10, RZ, PT ;  /* 0x000000ff0a00720c */ /* 0x008fc80003f05070 */
[----:B------:R-:W-:Y:S02]  /*a9b0*/  ISETP.NE.AND.EX P0, PT, R11, RZ, PT, P0 ;  /* 0x000000ff0b00720c */ /* 0x000fe40003f05300 */
[----:B0-----:R-:W-:-:S05]  /*a9c0*/  I2FP.F32.U32 R3, R12 ;  /* 0x0000000c00037245 */ /* 0x001fca0000201000 */
[----:B------:R-:W-:-:S04]  /*a9d0*/  FMUL R3, R3, UR4 ;  /* 0x0000000403037c20 */ /* 0x000fc80008400000 */
[----:B------:R0:W3:Y:S02]  /*a9e0*/  F2I.U32.TRUNC.NTZ R20, R3 ;  /* 0x0000000300147305 */ /* 0x0000e4000020f000 */
[----:B--2---:R-:W-:Y:S05]  /*a9f0*/  @!P0 BRA `(.L_x_286) ;  /* 0x0000000000288947 */ /* 0x004fea0003800000 */
[----:B0-----:R-:W0:Y:S02]  /*aa00*/  LDC R3, c[0x0][0x634] ;  /* 0x00018d00ff037b82 */ /* 0x001e240000000800 */
        /* <DEDUP_REMOVED lines=9> */
.L_x_286:
[----:B------:R-:W2:Y:S01]  /*aaa0*/  LDC.64 R30, c[0x0][0x640] ;  /* 0x00019000ff1e7b82 */ /* 0x000ea20000000a00 */
[-CC-:B-1----:R-:W-:Y:S01]  /*aab0*/  SHF.R.U64 R23, R8, R0.reuse, R9.reuse ;  /* 0x0000000008177219 */ /* 0x182fe20000001209 */
[----:B------:R-:W-:Y:S01]  /*aac0*/  ULDC UR4, c[0x0][0x154] ;  /* 0x0000550000047ab9 */ /* 0x000fe20000000800 */
[----:B------:R-:W-:Y:S01]  /*aad0*/  SHF.R.U32.HI R0, RZ, R0, R9 ;  /* 0x00000000ff007219 */ /* 0x000fe20000011609 */
[----:B------:R-:W-:Y:S01]  /*aae0*/  IMAD.MOV.U32 R7, RZ, RZ, 0x1 ;  /* 0x00000001ff077424 */ /* 0x000fe200078e00ff */
[----:B0-----:R-:W-:Y:S02]  /*aaf0*/  IADD3 R3, P0, RZ, -R23, RZ ;  /* 0x80000017ff037210 */ /* 0x001fe40007f1e0ff */
[----:B---3--:R-:W-:Y:S01]  /*ab00*/  IADD3 R20, -R20, RZ, RZ ;  /* 0x000000ff14147210 */ /* 0x008fe20007ffe1ff */
[----:B------:R-:W0:Y:S02]  /*ab10*/  LDC R6, c[0x0][0x618] ;  /* 0x00018600ff067b82 */ /* 0x000e240000000800 */
[----:B------:R-:W-:-:S02]  /*ab20*/  IMAD.X R5, RZ, RZ, ~R0, P0 ;  /* 0x000000ffff057224 */ /* 0x000fc400000e0e00 */
[----:B------:R-:W-:Y:S02]  /*ab30*/  IMAD R26, R21, R20, R12 ;  /* 0x00000014151a7224 */ /* 0x000fe400078e020c */
[-C--:B------:R-:W-:Y:S02]  /*ab40*/  IMAD R0, R5, R14.reuse, RZ ;  /* 0x0000000e05007224 */ /* 0x080fe400078e02ff */
[----:B------:R-:W1:Y:S01]  /*ab50*/  LDC R8, c[0x0][0x608] ;  /* 0x00018200ff087b82 */ /* 0x000e620000000800 */
[----:B------:R-:W-:-:S04]  /*ab60*/  IMAD.WIDE.U32 R4, R3, R14, R16 ;  /* 0x0000000e03047225 */ /* 0x000fc800078e0010 */
[----:B------:R-:W-:Y:S01]  /*ab70*/  IMAD R3, R3, R15, R0 ;  /* 0x0000000f03037224 */ /* 0x000fe200078e0200 */
[----:B------:R-:W-:Y:S02]  /*ab80*/  I2FP.F32.U32 R0, R24 ;  /* 0x0000001800007245 */ /* 0x000fe40000201000 */
[----:B------:R-:W3:Y:S01]  /*ab90*/  LDC R28, c[0x0][0x658] ;  /* 0x00019600ff1c7b82 */ /* 0x000ee20000000800 */
[----:B------:R-:W-:Y:S01]  /*aba0*/  IMAD.IADD R3, R5, 0x1, R3 ;  /* 0x0000000105037824 */ /* 0x000fe200078e0203 */
[----:B--2---:R-:W-:Y:S01]  /*abb0*/  ISETP.NE.U32.AND P0, PT, R30, RZ, PT ;  /* 0x000000ff1e00720c */ /* 0x004fe20003f05070 */
[----:B------:R-:W-:Y:S01]  /*abc0*/  FMUL R0, R0, UR4 ;  /* 0x0000000400007c20 */ /* 0x000fe20008400000 */
[----:B------:R-:W-:Y:S02]  /*abd0*/  IMAD.MOV.U32 R5, RZ, RZ, -0x1 ;  /* 0xffffffffff057424 */ /* 0x000fe400078e00ff */
[----:B------:R-:W-:Y:S01]  /*abe0*/  ISETP.NE.AND.EX P0, PT, R31, RZ, PT, P0 ;  /* 0x000000ff1f00720c */ /* 0x000fe20003f05300 */
[----:B------:R2:W2:Y:S01]  /*abf0*/  F2I.U32.TRUNC.NTZ R14, R0 ;  /* 0x00000000000e7305 */ /* 0x0004a2000020f000 */
[----:B------:R-:W2:Y:S01]  /*ac00*/  LDC R15, c[0x0][0x148] ;  /* 0x00005200ff0f7b82 */ /* 0x000ea20000000800 */
[----:B0-----:R-:W-:-:S02]  /*ac10*/  SHF.R.U64 R12, R4, R6, R3 ;  /* 0x00000006040c7219 */ /* 0x001fc40000001203 */
[----:B------:R-:W-:-:S05]  /*ac20*/  SHF.R.U32.HI R3, RZ, R6, R3 ;  /* 0x00000006ff037219 */ /* 0x000fca0000011603 */
[----:B------:R-:W0:Y:S01]  /*ac30*/  LDC R20, c[0x0][0x600] ;  /* 0x00018000ff147b82 */ /* 0x000e220000000800 */
[-CC-:B-1----:R-:W-:Y:S02]  /*ac40*/  SHF.R.U64 R10, R12, R8.reuse, R3.reuse ;  /* 0x000000080c0a7219 */ /* 0x182fe40000001203 */
[----:B------:R-:W-:-:S05]  /*ac50*/  SHF.R.U32.HI R3, RZ, R8, R3 ;  /* 0x00000008ff037219 */ /* 0x000fca0000011603 */
[----:B------:R-:W1:Y:S01]  /*ac60*/  LDC R25, c[0x0][0x648] ;  /* 0x00019200ff197b82 */ /* 0x000e620000000800 */
[-C--:B---3--:R-:W-:Y:S02]  /*ac70*/  SHF.L.U32 R4, R5, R28.reuse, RZ ;  /* 0x0000001c05047219 */ /* 0x088fe400000006ff */
[-CC-:B------:R-:W-:Y:S02]  /*ac80*/  SHF.R.U64 R13, R10, R28.reuse, R3.reuse ;  /* 0x0000001c0a0d7219 */ /* 0x180fe40000001203 */
[----:B------:R-:W-:Y:S02]  /*ac90*/  SHF.R.U32.HI R5, RZ, R28, R3 ;  /* 0x0000001cff057219 */ /* 0x000fe40000011603 */
[----:B------:R-:W-:Y:S01]  /*aca0*/  LOP3.LUT R21, RZ, R4, RZ, 0x33, !PT ;  /* 0x00000004ff157212 */ /* 0x000fe200078e33ff */
[----:B------:R-:W3:Y:S01]  /*acb0*/  LDC R27, c[0x0][0x638] ;  /* 0x00018e00ff1b7b82 */ /* 0x000ee20000000800 */
[----:B------:R-:W-:Y:S01]  /*acc0*/  SHF.L.U32 R28, R7, R28, RZ ;  /* 0x0000001c071c7219 */ /* 0x000fe200000006ff */
[----:B------:R-:W-:-:S06]  /*acd0*/  IMAD.MOV.U32 R4, RZ, RZ, R13 ;  /* 0x000000ffff047224 */ /* 0x000fcc00078e000d */
[----:B------:R-:W0:Y:S01]  /*ace0*/  LDC R29, c[0x0][0x610] ;  /* 0x00018400ff1d7b82 */ /* 0x000e220000000800 */
[----:B------:R-:W-:Y:S05]  /*acf0*/  @!P0 BRA `(.L_x_287) ;  /* 0x0000000000288947 */ /* 0x000fea0003800000 */
[----:B--2---:R-:W2:Y:S02]  /*ad00*/  LDC R0, c[0x0][0x64c] ;  /* 0x00019300ff007b82 */ /* 0x004ea40000000800 */
[----:B--2---:R-:W-:-:S05]  /*ad10*/  IADD3 R3, P0, R13, R0, RZ ;  /* 0x000000000d037210 */ /* 0x004fca0007f1e0ff */
        /* <DEDUP_REMOVED lines=8> */
.L_x_287:
[----:B------:R-:W-:Y:S01]  /*ada0*/  ISETP.NE.AND P0, PT, R2, 0x1, PT ;  /* 0x000000010200780c */ /* 0x000fe20003f05270 */
[----:B--2---:R-:W-:Y:S01]  /*adb0*/  IMAD.MOV R14, RZ, RZ, -R14 ;  /* 0x000000ffff0e7224 */ /* 0x004fe200078e0a0e */
[----:B-1----:R-:W-:Y:S01]  /*adc0*/  SHF.R.U64 R0, R4, R25, R5 ;  /* 0x0000001904007219 */ /* 0x002fe20000001205 */
[----:B0-----:R-:W-:Y:S01]  /*add0*/  VIADD R5, R20, 0xffffffff ;  /* 0xffffffff14057836 */ /* 0x001fe20000000000 */
[----:B------:R-:W-:Y:S02]  /*ade0*/  LOP3.LUT R3, R10, R21, RZ, 0xc0, !PT ;  /* 0x000000150a037212 */ /* 0x000fe400078ec0ff */
[----:B------:R-:W-:Y:S01]  /*adf0*/  MOV R6, 0x1 ;  /* 0x0000000100067802 */ /* 0x000fe20000000f00 */
[----:B------:R-:W-:Y:S01]  /*ae00*/  IMAD.MOV R4, RZ, RZ, -R0 ;  /* 0x000000ffff047224 */ /* 0x000fe200078e0a00 */
[----:B------:R-:W-:Y:S01]  /*ae10*/  LOP3.LUT R5, R12, R5, RZ, 0xc0, !PT ;  /* 0x000000050c057212 */ /* 0x000fe200078ec0ff */
[----:B------:R-:W-:Y:S02]  /*ae20*/  IMAD R3, R28, R0, R3 ;  /* 0x000000001c037224 */ /* 0x000fe400078e0203 */
[----:B---3--:R-:W-:-:S02]  /*ae30*/  IMAD R0, R4, R27, R13 ;  /* 0x0000001b04007224 */ /* 0x008fc400078e020d */
[----:B------:R-:W-:Y:S02]  /*ae40*/  @P0 IMAD R26, R15, R14, R24 ;  /* 0x0000000e0f1a0224 */ /* 0x000fe400078e0218 */
[----:B------:R-:W-:Y:S01]  /*ae50*/  IMAD R4, R0, R20, R5 ;  /* 0x0000001400047224 */ /* 0x000fe200078e0205 */
[----:B------:R-:W-:Y:S01]  /*ae60*/  PRMT R0, R6, 0x7610, R0 ;  /* 0x0000761006007816 */ /* 0x000fe20000000000 */
[----:B------:R-:W-:-:S05]  /*ae70*/  IMAD R3, R3, R29, R26 ;  /* 0x0000001d03037224 */ /* 0x000fca00078e021a */
[----:B------:R-:W-:Y:S02]  /*ae80*/  SEL R153, R4, R3, !P0 ;  /* 0x0000000304997207 */ /* 0x000fe40004000000 */
[----:B------:R-:W-:-:S07]  /*ae90*/  SEL R3, R3, R4, !P0 ;  /* 0x0000000403037207 */ /* 0x000fce0004000000 */
.L_x_285:
[----:B------:R-:W-:Y:S01]  /*aea0*/  LOP3.LUT P0, RZ, R0, 0xff, RZ, 0xc0, !PT ;  /* 0x000000ff00ff7812 */ /* 0x000fe2000780c0ff */
[----:B------:R-:W-:-:S12]  /*aeb0*/  IMAD.MOV.U32 R152, RZ, RZ, R3 ;  /* 0x000000ffff987224 */ /* 0x000fd800078e0003 */
[----:B------:R-:W-:Y:S05]  /*aec0*/  @P0 BRA `(.L_x_288) ;  /* 0xffffff6000b00947 */ /* 0x000fea000383ffff */
[----:B------:R-:W-:Y:S05]  /*aed0*/  EXIT ;  /* 0x000000000000794d */ /* 0x000fea0003800000 */
.L_x_7:
[----:B0-----:R-:W-:Y:S01]  /*aee0*/  ULDC.64 UR4, c[0x0][0x650] ;  /* 0x0001940000047ab9 */ /* 0x001fe20000000a00 */
        /* <DEDUP_REMOVED lines=25> */
.L_x_290:
[----:B------:R-:W0:Y:S01]  /*b080*/  LDC.64 R26, c[0x0][0x640] ;  /* 0x00019000ff1a7b82 */ /* 0x000e220000000a00 */
[-CC-:B------:R-:W-:Y:S01]  /*b090*/  SHF.R.U64 R20, R12, R8.reuse, R13.reuse ;  /* 0x000000080c147219 */ /* 0x180fe2000000120d */
[----:B------:R-:W-:Y:S01]  /*b0a0*/  IMAD.MOV.U32 R30, RZ, RZ, 0x1 ;  /* 0x00000001ff1e7424 */ /* 0x000fe200078e00ff */
[----:B------:R-:W-:Y:S02]  /*b0b0*/  SHF.R.U32.HI R6, RZ, R8, R13 ;  /* 0x00000008ff067219 */ /* 0x000fe4000001160d */
[----:B------:R-:W-:-:S03]  /*b0c0*/  IADD3 R11, P0, RZ, -R20, RZ ;  /* 0x80000014ff0b7210 */ /* 0x000fc60007f1e0ff */
[----:B------:R-:W1:Y:S02]  /*b0d0*/  LDC R10, c[0x0][0x618] ;  /* 0x00018600ff0a7b82 */ /* 0x000e640000000800 */
[----:B------:R-:W-:-:S04]  /*b0e0*/  IMAD.X R7, RZ, RZ, ~R6, P0 ;  /* 0x000000ffff077224 */ /* 0x000fc800000e0e06 */
[-C--:B------:R-:W-:Y:S02]  /*b0f0*/  IMAD R8, R7, R22.reuse, RZ ;  /* 0x0000001607087224 */ /* 0x080fe400078e02ff */
[----:B------:R-:W2:Y:S01]  /*b100*/  LDC R12, c[0x0][0x608] ;  /* 0x00018200ff0c7b82 */ /* 0x000ea20000000800 */
[----:B------:R-:W-:-:S04]  /*b110*/  IMAD.WIDE.U32 R6, R11, R22, R16 ;  /* 0x000000160b067225 */ /* 0x000fc800078e0010 */
[----:B------:R-:W-:-:S03]  /*b120*/  IMAD R11, R11, R23, R8 ;  /* 0x000000170b0b7224 */ /* 0x000fc600078e0208 */
[----:B------:R-:W3:Y:S01]  /*b130*/  LDC R25, c[0x0][0x658] ;  /* 0x00019600ff197b82 */ /* 0x000ee20000000800 */
[----:B0-----:R-:W-:Y:S02]  /*b140*/  ISETP.NE.U32.AND P0, PT, R26, RZ, PT ;  /* 0x000000ff1a00720c */ /* 0x001fe40003f05070 */
[----:B------:R-:W-:Y:S02]  /*b150*/  IADD3 R7, R7, R11, RZ ;  /* 0x0000000b07077210 */ /* 0x000fe40007ffe0ff */
[----:B------:R-:W-:-:S03]  /*b160*/  ISETP.NE.AND.EX P0, PT, R27, RZ, PT, P0 ;  /* 0x000000ff1b00720c */ /* 0x000fc60003f05300 */
[----:B------:R-:W0:Y:S01]  /*b170*/  LDC R23, c[0x0][0x600] ;  /* 0x00018000ff177b82 */ /* 0x000e220000000800 */
[-CC-:B-1----:R-:W-:Y:S02]  /*b180*/  SHF.R.U64 R8, R6, R10.reuse, R7.reuse ;  /* 0x0000000a06087219 */ /* 0x182fe40000001207 */
[----:B------:R-:W-:Y:S01]  /*b190*/  SHF.R.U32.HI R7, RZ, R10, R7 ;  /* 0x0000000aff077219 */ /* 0x000fe20000011607 */
[----:B------:R-:W-:-:S04]  /*b1a0*/  IMAD.MOV.U32 R10, RZ, RZ, -0x1 ;  /* 0xffffffffff0a7424 */ /* 0x000fc800078e00ff */
        /* <DEDUP_REMOVED lines=21> */
.L_x_291:
[----:B------:R-:W-:Y:S01]  /*b300*/  ISETP.NE.AND P0, PT, R2, 0x1, PT ;  /* 0x000000010200780c */ /* 0x000fe20003f05270 */
[----:B0-----:R-:W-:Y:S01]  /*b310*/  VIADD R11, R23, 0xffffffff ;  /* 0xffffffff170b7836 */ /* 0x001fe20000000000 */
[----:B-1----:R-:W-:Y:S02]  /*b320*/  SHF.R.U64 R6, R6, R24, R7 ;  /* 0x0000001806067219 */ /* 0x002fe40000001207 */
[----:B------:R-:W-:Y:S02]  /*b330*/  SHF.L.U32 R30, R30, R25, RZ ;  /* 0x000000191e1e7219 */ /* 0x000fe400000006ff */
[----:B------:R-:W-:Y:S01]  /*b340*/  LOP3.LUT R5, R21, R32, RZ, 0xc0, !PT ;  /* 0x0000002015057212 */ /* 0x000fe200078ec0ff */
[----:B------:R-:W-:-:S04]  /*b350*/  IMAD.MOV R7, RZ, RZ, -R6 ;  /* 0x000000ffff077224 */ /* 0x000fc800078e0a06 */
[----:B------:R-:W-:Y:S01]  /*b360*/  IMAD R6, R30, R6, R5 ;  /* 0x000000061e067224 */ /* 0x000fe200078e0205 */
[----:B------:R-:W-:Y:S01]  /*b370*/  LOP3.LUT R5, R8, R11, RZ, 0xc0, !PT ;  /* 0x0000000b08057212 */ /* 0x000fe200078ec0ff */
[----:B------:R-:W-:Y:S02]  /*b380*/  @P0 IMAD R3, R9, R14, R4 ;  /* 0x0000000e09030224 */ /* 0x000fe400078e0204 */
[----:B--2---:R-:W-:Y:S02]  /*b390*/  IMAD R4, R7, R28, R22 ;  /* 0x0000001c07047224 */ /* 0x004fe400078e0216 */
[----:B---3--:R-:W-:Y:S02]  /*b3a0*/  IMAD R3, R6, R29, R3 ;  /* 0x0000001d06037224 */ /* 0x008fe400078e0203 */
[----:B------:R-:W-:Y:S02]  /*b3b0*/  IMAD R4, R4, R23, R5 ;  /* 0x0000001704047224 */ /* 0x000fe400078e0205 */
[----:B------:R-:W-:-:S02]  /*b3c0*/  IMAD.MOV.U32 R8, RZ, RZ, 0x1 ;  /* 0x00000001ff087424 */ /* 0x000fc400078e00ff */
[----:B------:R-:W-:Y:S01]  /*b3d0*/  IMAD.MOV.U32 R6, RZ, RZ, R20 ;  /* 0x000000ffff067224 */ /* 0x000fe200078e0014 */
[----:B------:R-:W-:Y:S02]  /*b3e0*/  SEL R7, R4, R3, !P0 ;  /* 0x0000000304077207 */ /* 0x000fe40004000000 */
[----:B------:R-:W-:-:S07]  /*b3f0*/  SEL R13, R3, R4, !P0 ;  /* 0x00000004030d7207 */ /* 0x000fce0004000000 */
.L_x_289:
[----:B------:R-:W-:-:S08]  /*b400*/  NOP ;  /* 0x0000000000007918 */ /* 0x000fd00000000000 */
[----:B------:R-:W0:-:S00]  /*b410*/  USETMAXREG.DEALLOC.CTAPOOL 0x28 ;  /* 0x00000028000079c8 */ /* 0x000e0000080e0500 */
[----:B0-----:R-:W-:-:S13]  /*b420*/  ISETP.NE.AND P0, PT, R0, RZ, PT ;  /* 0x000000ff0000720c */ /* 0x001fda0003f05270 */
[----:B------:R-:W-:Y:S05]  /*b430*/  @P0 EXIT ;  /* 0x000000000000094d */ /* 0x000fea0003800000 */
[----:B------:R-:W-:Y:S01]  /*b440*/  LOP3.LUT P0, RZ, R8, 0xff, RZ, 0xc0, !PT ;  /* 0x000000ff08ff7812 */ /* 0x000fe2000780c0ff */
[----:B------:R-:W-:Y:S01]  /*b450*/  IMAD.MOV.U32 R3, RZ, RZ, RZ ;  /* 0x000000ffff037224 */ /* 0x000fe200078e00ff */
[----:B------:R-:W-:-:S11]  /*b460*/  MOV R0, 0x1 ;  /* 0x0000000100007802 */ /* 0x000fd60000000f00 */
[----:B------:R-:W-:Y:S05]  /*b470*/  @!P0 BRA `(.L_x_292) ;  /* 0x0000000c003c8947 */ /* 0x000fea0003800000 */
[----:B------:R-:W0:Y:S01]  /*b480*/  LDC R0, c[0x0][0x28c] ;  /* 0x0000a300ff007b82 */ /* 0x000e220000000800 */
[----:B------:R-:W-:Y:S01]  /*b490*/  ULDC UR5, c[0x0][0x658] ;  /* 0x0001960000057ab9 */ /* 0x000fe20000000800 */
[----:B------:R-:W-:Y:S01]  /*b4a0*/  UMOV UR7, 0xffffffff ;  /* 0xffffffff00077882 */ /* 0x000fe20000000000 */
[----:B------:R-:W-:Y:S01]  /*b4b0*/  ULDC UR6, c[0x0][0xc] ;  /* 0x0000030000067ab9 */ /* 0x000fe20000000800 */
[----:B------:R-:W-:Y:S01]  /*b4c0*/  USHF.L.U32 UR8, UR7, UR5, URZ ;  /* 0x0000000507087299 */ /* 0x000fe2000800063f */
[----:B------:R-:W-:Y:S01]  /*b4d0*/  BSSY B0, `(.L_x_292) ;  /* 0x00000c9000007945 */ /* 0x000fe20003800000 */
[----:B------:R-:W-:Y:S01]  /*b4e0*/  UMOV UR9, 0x1 ;  /* 0x0000000100097882 */ /* 0x000fe20000000000 */
[----:B------:R-:W-:Y:S01]  /*b4f0*/  ULDC UR7, c[0x0][0x10] ;  /* 0x0000040000077ab9 */ /* 0x000fe20000000800 */
[----:B------:R-:W1:Y:S01]  /*b500*/  S2UR UR10, SR_CgaCtaId ;  /* 0x00000000000a79c3 */ /* 0x000e620000008800 */
[----:B------:R-:W-:Y:S01]  /*b510*/  UIMAD.WIDE.U32 UR6, UR6, UR7, URZ ;  /* 0x00000007060672a5 */ /* 0x000fe2000f8e003f */
[----:B------:R-:W-:Y:S01]  /*b520*/  IMAD.MOV.U32 R9, RZ, RZ, 0x1 ;  /* 0x00000001ff097424 */ /* 0x000fe200078e00ff */
[----:B------:R-:W-:Y:S01]  /*b530*/  USHF.L.U32 UR18, UR9, UR5, URZ ;  /* 0x0000000509127299 */ /* 0x000fe2000800063f */
[----:B------:R-:W-:Y:S01]  /*b540*/  LOP3.LUT R12, R19, 0x2, RZ, 0xfc, !PT ;  /* 0x00000002130c7812 */ /* 0x000fe200078efcff */
[----:B------:R-:W-:Y:S01]  /*b550*/  ULDC UR4, c[0x0][0x600] ;  /* 0x0001800000047ab9 */ /* 0x000fe20000000800 */
[----:B------:R-:W-:Y:S01]  /*b560*/  ULDC UR5, c[0x0][0x14] ;  /* 0x0000050000057ab9 */ /* 0x000fe20000000800 */
[----:B------:R-:W-:-:S02]  /*b570*/  UIADD3 UR4, UR4, -0x1, URZ ;  /* 0xffffffff04047890 */ /* 0x000fc4000fffe03f */
[----:B------:R-:W-:Y:S02]  /*b580*/  UIMAD.WIDE.U32 UR20, UR6, UR5, URZ ;  /* 0x00000005061472a5 */ /* 0x000fe4000f8e003f */
[----:B------:R-:W-:Y:S02]  /*b590*/  UIMAD UR13, UR7, UR5, URZ ;  /* 0x00000005070d72a4 */ /* 0x000fe4000f8e023f */
[----:B------:R-:W-:Y:S02]  /*b5a0*/  ULOP3.LUT UR17, URZ, UR8, URZ, 0x33, !UPT ;  /* 0x000000083f117292 */ /* 0x000fe4000f8e333f */
[----:B------:R-:W-:Y:S01]  /*b5b0*/  UIADD3 UR13, UR21, UR13, URZ ;  /* 0x0000000d150d7290 */ /* 0x000fe2000fffe03f */
[----:B0-----:R-:W-:Y:S01]  /*b5c0*/  VIADD R0, R0, 0x3f ;  /* 0x0000003f00007836 */ /* 0x001fe20000000000 */
[----:B------:R-:W-:-:S04]  /*b5d0*/  ULDC.64 UR22, c[0x0][0x198] ;  /* 0x0000660000167ab9 */ /* 0x000fc80000000a00 */
[----:B------:R-:W-:Y:S01]  /*b5e0*/  SHF.R.S32.HI R3, RZ, 0x1f, R0 ;  /* 0x0000001fff037819 */ /* 0x000fe20000011400 */
[----:B-1----:R-:W-:-:S03]  /*b5f0*/  IMAD.U32 R10, RZ, RZ, UR10 ;  /* 0x0000000aff0a7e24 */ /* 0x002fc6000f8e00ff */
[----:B------:R-:W-:Y:S01]  /*b600*/  LEA.HI R3, R3, R0, RZ, 0x6 ;  /* 0x0000000003037211 */ /* 0x000fe200078f30ff */
[----:B------:R-:W-:-:S03]  /*b610*/  IMAD.MOV.U32 R0, RZ, RZ, 0x1 ;  /* 0x00000001ff007424 */ /* 0x000fc600078e00ff */
[----:B------:R-:W-:Y:S01]  /*b620*/  SHF.R.S32.HI R8, RZ, 0x6, R3 ;  /* 0x00000006ff087819 */ /* 0x000fe20000011403 */
[----:B------:R-:W-:-:S04]  /*b630*/  IMAD.MOV.U32 R3, RZ, RZ, RZ ;  /* 0x000000ffff037224 */ /* 0x000fc800078e00ff */
[----:B------:R-:W-:-:S07]  /*b640*/  VIADD R11, R8, 0x1 ;  /* 0x00000001080b7836 */ /* 0x000fce0000000000 */
.L_x_303:
[----:B------:R-:W-:-:S03]  /*b650*/  UMOV UR5, 0xffffffff ;  /* 0xffffffff00057882 */ /* 0x000fc60000000000 */
[----:B------:R-:W-:Y:S05]  /*b660*/  BRA.DIV UR5, `(.L_x_293) ;  /* 0x0000000e05a87947 */ /* 0x000fea000b800000 */
[----:B------:R-:W-:-:S13]  /*b670*/  ELECT P6, URZ, PT ;  /* 0x00000000003f782f */ /* 0x000fda00038c0000 */
.L_x_314:
[----:B------:R-:W0:Y:S01]  /*b680*/  LDC R4, c[0x0][0x28c] ;  /* 0x0000a300ff047b82 */ /* 0x000e220000000800 */
[----:B------:R-:W-:Y:S01]  /*b690*/  BSSY B1, `(.L_x_294) ;  /* 0x0000039000017945 */ /* 0x000fe20003800000 */
[----:B0-----:R-:W-:-:S13]  /*b6a0*/  ISETP.LT.OR P6, PT, R4, 0x1, !P6 ;  /* 0x000000010400780c */ /* 0x001fda00077c1670 */
[----:B------:R-:W-:Y:S05]  /*b6b0*/  @P6 BRA `(.L_x_295) ;  /* 0x0000000000d86947 */ /* 0x000fea0003800000 */
[----:B------:R-:W-:Y:S01]  /*b6c0*/  IMAD R13, R13, 0x2, R10 ;  /* 0x000000020d0d7824 */ /* 0x000fe200078e020a */
[----:B------:R-:W-:Y:S01]  /*b6d0*/  MOV R4, R11 ;  /* 0x0000000b00047202 */ /* 0x000fe20000000f00 */
[----:B------:R-:W-:Y:S02]  /*b6e0*/  IMAD.SHL.U32 R20, R7, 0x80, RZ ;  /* 0x0000008007147824 */ /* 0x000fe400078e00ff */
[----:B------:R-:W-:Y:S02]  /*b6f0*/  IMAD.MOV.U32 R21, RZ, RZ, RZ ;  /* 0x000000ffff157224 */ /* 0x000fe400078e00ff */
[----:B------:R-:W-:Y:S02]  /*b700*/  IMAD.MOV.U32 R5, RZ, RZ, R0 ;  /* 0x000000ffff057224 */ /* 0x000fe400078e0000 */
[----:B------:R-:W-:Y:S02]  /*b710*/  IMAD.MOV.U32 R7, RZ, RZ, R3 ;  /* 0x000000ffff077224 */ /* 0x000fe400078e0003 */
[----:B------:R-:W-:-:S07]  /*b720*/  IMAD.SHL.U32 R15, R13, 0x80, RZ ;  /* 0x000000800d0f7824 */ /* 0x000fce00078e00ff */
.L_x_298:
[----:B------:R-:W0:Y:S01]  /*b730*/  S2UR UR5, SR_CgaCtaId ;  /* 0x00000000000579c3 */ /* 0x000e220000008800 */
[----:B------:R-:W-:Y:S02]  /*b740*/  MOV R13, 0x400 ;  /* 0x00000400000d7802 */ /* 0x000fe40000000f00 */
[----:B------:R-:W-:-:S13]  /*b750*/  LOP3.LUT P1, RZ, R18, 0x7f, RZ, 0xc0, !PT ;  /* 0x0000007f12ff7812 */ /* 0x000fda000782c0ff */
[----:B------:R-:W1:Y:S01]  /*b760*/  @!P1 LDC R14, c[0x0][0x500] ;  /* 0x00014000ff0e9b82 */ /* 0x000e620000000800 */
[----:B0-----:R-:W-:-:S05]  /*b770*/  IMAD.U32 R10, RZ, RZ, UR5 ;  /* 0x00000005ff0a7e24 */ /* 0x001fca000f8e00ff */
[----:B------:R-:W-:Y:S02]  /*b780*/  LEA R24, R10, R13, 0x18 ;  /* 0x0000000d0a187211 */ /* 0x000fe400078ec0ff */
[----:B------:R-:W-:-:S03]  /*b790*/  SHF.L.U32 R13, R5, 0x1f, RZ ;  /* 0x0000001f050d7819 */ /* 0x000fc600000006ff */
[----:B------:R-:W-:-:S04]  /*b7a0*/  IMAD R22, R7, 0x8, R24 ;  /* 0x0000000807167824 */ /* 0x000fc800078e0218 */
[----:B------:R-:W0:Y:S02]  /*b7b0*/  SYNCS.PHASECHK.TRANS64.TRYWAIT P0, [R22+URZ+0x20], R13 ;  /* 0x0000200d160075a7 */ /* 0x000e24000800017f */
[----:B01----:R-:W-:Y:S05]  /*b7c0*/  @!P0 BRA `(.L_x_296) ;  /* 0x0000000c00708947 */ /* 0x003fea0003800000 */
.L_x_315:
[----:B0-----:R-:W-:Y:S01]  /*b7d0*/  PRMT R13, R12, 0x9910, RZ ;  /* 0x000099100c0d7816 */ /* 0x001fe200000000ff */
[----:B------:R0:W-:Y:S03]  /*b7e0*/  @!P1 SYNCS.ARRIVE.TRANS64 RZ, [R22+URZ], R14 ;  /* 0x0000000e16ff99a7 */ /* 0x0001e6000800003f */
[----:B------:R-:W-:-:S13]  /*b7f0*/  ISETP.NE.AND P0, PT, R13, 0x2, PT ;  /* 0x000000020d00780c */ /* 0x000fda0003f05270 */
[----:B0-----:R-:W-:Y:S05]  /*b800*/  @P0 BRA `(.L_x_297) ;  /* 0x0000000000040947 */ /* 0x001fea0003800000 */
[----:B------:R-:W-:Y:S01]  /*b810*/  BPT.TRAP 0x1 ;  /* 0x000000040000795c */ /* 0x000fe20000300000 */
.L_x_297:
[----:B------:R-:W-:Y:S01]  /*b820*/  IMAD.SHL.U32 R13, R7, 0x4000, RZ ;  /* 0x00004000070d7824 */ /* 0x000fe200078e00ff */
[----:B------:R-:W-:Y:S01]  /*b830*/  R2UR UR9, R22 ;  /* 0x00000000160972ca */ /* 0x000fe200000e0000 */
[----:B------:R-:W-:Y:S01]  /*b840*/  VIADD R4, R4, 0xffffffff ;  /* 0xffffffff04047836 */ /* 0x000fe20000000000 */
[----:B------:R-:W-:Y:S01]  /*b850*/  R2UR UR11, R15 ;  /* 0x000000000f0b72ca */ /* 0x000fe200000e0000 */
[--C-:B------:R-:W-:Y:S01]  /*b860*/  IMAD R14, R10, 0x2000, R13.reuse ;  /* 0x000020000a0e7824 */ /* 0x100fe200078e020d */
[----:B------:R-:W-:Y:S01]  /*b870*/  IADD3 R13, R24, 0x20100, R13 ;  /* 0x00020100180d7810 */ /* 0x000fe20007ffe00d */
[----:B------:R-:W-:Y:S01]  /*b880*/  UIADD3 UR6, UP0, UR22, 0xf0, URZ ;  /* 0x000000f016067890 */ /* 0x000fe2000ff1e03f */
[----:B------:R-:W-:Y:S01]  /*b890*/  R2UR UR10, R21 ;  /* 0x00000000150a72ca */ /* 0x000fe200000e0000 */
[----:B------:R-:W-:Y:S01]  /*b8a0*/  IMAD R14, R14, 0x2, R24 ;  /* 0x000000020e0e7824 */ /* 0x000fe200078e0218 */
[----:B------:R-:W-:Y:S01]  /*b8b0*/  R2UR UR12, R6 ;  /* 0x00000000060c72ca */ /* 0x000fe200000e0000 */
[----:B------:R-:W-:Y:S01]  /*b8c0*/  UIADD3 UR24, UP1, UR22, 0x1f0, URZ ;  /* 0x000001f016187890 */ /* 0x000fe2000ff3e03f */
[----:B------:R-:W-:Y:S01]  /*b8d0*/  R2UR UR16, R13 ;  /* 0x000000000d1072ca */ /* 0x000fe200000e0000 */
[----:B------:R-:W-:Y:S01]  /*b8e0*/  UIADD3.X UR7, URZ, UR23, URZ, UP0, !UPT ;  /* 0x000000173f077290 */ /* 0x000fe200087fe43f */
[----:B------:R-:W-:Y:S01]  /*b8f0*/  R2UR UR5, R14 ;  /* 0x000000000e0572ca */ /* 0x000fe200000e0000 */
[----:B------:R-:W-:Y:S01]  /*b900*/  VIADD R7, R7, 0x1 ;  /* 0x0000000107077836 */ /* 0x000fe20000000000 */
[----:B------:R-:W-:Y:S01]  /*b910*/  R2UR UR19, R20 ;  /* 0x00000000141372ca */ /* 0x000fe200000e0000 */
[----:B------:R-:W-:Y:S01]  /*b920*/  UIADD3.X UR25, URZ, UR23, URZ, UP1, !UPT ;  /* 0x000000173f197290 */ /* 0x000fe20008ffe43f */
[----:B------:R-:W-:Y:S01]  /*b930*/  ISETP.GT.AND P1, PT, R4, 0x1, PT ;  /* 0x000000010400780c */ /* 0x000fe20003f24270 */
[----:B------:R-:W-:Y:S01]  /*b940*/  UMOV UR14, 0x0 ;  /* 0x00000000000e7882 */ /* 0x000fe20000000000 */
[----:B------:R-:W-:Y:S01]  /*b950*/  UMOV UR15, 0x10000000 ;  /* 0x10000000000f7882 */ /* 0x000fe20000000000 */
[----:B------:R-:W-:-:S02]  /*b960*/  ISETP.NE.AND P0, PT, R7, 0x4, PT ;  /* 0x000000040700780c */ /* 0x000fc40003f05270 */
[----:B------:R-:W-:Y:S02]  /*b970*/  IADD3 R21, R21, 0x40, RZ ;  /* 0x0000004015157810 */ /* 0x000fe40007ffe0ff */
[----:B------:R-:W-:Y:S02]  /*b980*/  SEL R14, RZ, 0x1, P0 ;  /* 0x00000001ff0e7807 */ /* 0x000fe40000000000 */
[----:B------:R-:W-:Y:S01]  /*b990*/  UIADD3 UR8, UR5, 0x100, URZ ;  /* 0x0000010005087890 */ /* 0x000fe2000fffe03f */
[----:B------:R-:W-:Y:S02]  /*b9a0*/  SEL R7, R7, RZ, P0 ;  /* 0x000000ff07077207 */ /* 0x000fe40000000000 */
[----:B------:R-:W-:Y:S01]  /*b9b0*/  UMOV UR5, 0x30000 ;  /* 0x0003000000057882 */ /* 0x000fe20000000000 */
[----:B------:R-:W-:-:S05]  /*b9c0*/  LOP3.LUT R5, R5, R14, RZ, 0x3c, !PT ;  /* 0x0000000e05057212 */ /* 0x000fca00078e3cff */
[----:B------:R0:W-:Y:S02]  /*b9d0*/  UTMALDG.3D.MULTICAST [UR8], [UR6], UR5, desc[UR14] ;  /* 0x00000e08060073b4 */ /* 0x0001e40008011805 */
[----:B0-----:R-:W-:Y:S01]  /*b9e0*/  UMOV UR8, UR16 ;  /* 0x0000001000087c82 */ /* 0x001fe20008000000 */
[----:B------:R-:W-:Y:S02]  /*b9f0*/  UMOV UR11, UR19 ;  /* 0x00000013000b7c82 */ /* 0x000fe40008000000 */
[----:B------:R0:W-:Y:S02]  /*ba00*/  UTMALDG.3D [UR8], [UR24], desc[UR14] ;  /* 0x00000e08180075b4 */ /* 0x0001e40008011000 */
[----:B0-----:R-:W-:Y:S05]  /*ba10*/  @P1 BRA `(.L_x_298) ;  /* 0xfffffffc00441947 */ /* 0x001fea000383ffff */
.L_x_295:
[----:B------:R-:W-:Y:S05]  /*ba20*/  BSYNC B1 ;  /* 0x0000000000017941 */ /* 0x000fea0003800000 */
.L_x_294:
[----:B------:R-:W-:Y:S01]  /*ba30*/  LOP3.LUT P1, RZ, R9, 0xff, RZ, 0xc0, !PT ;  /* 0x000000ff09ff7812 */ /* 0x000fe2000782c0ff */
[----:B------:R-:W-:Y:S01]  /*ba40*/  IMAD.IADD R3, R8, 0x1, R3 ;  /* 0x0000000108037824 */ /* 0x000fe200078e0203 */
[----:B------:R-:W-:Y:S01]  /*ba50*/  IADD3 R16, P2, R16, UR20, RZ ;  /* 0x0000001410107c10 */ /* 0x000fe2000ff5e0ff */
[----:B------:R-:W-:Y:S01]  /*ba60*/  ULDC.64 UR6, c[0x0][0x650] ;  /* 0x0001940000067ab9 */ /* 0x000fe20000000a00 */
[----:B------:R-:W-:Y:S01]  /*ba70*/  BSSY B1, `(.L_x_299) ;  /* 0x000006c000017945 */ /* 0x000fe20003800000 */
[----:B------:R-:W-:Y:S01]  /*ba80*/  IMAD.MOV.U32 R13, RZ, RZ, -0x1 ;  /* 0xffffffffff0d7424 */ /* 0x000fe200078e00ff */
[----:B------:R-:W-:Y:S01]  /*ba90*/  ISETP.GT.U32.AND P0, PT, R3, 0x3, PT ;  /* 0x000000030300780c */ /* 0x000fe20003f04070 */
[----:B------:R-:W-:Y:S01]  /*baa0*/  IMAD.MOV.U32 R7, RZ, RZ, -0x1 ;  /* 0xffffffffff077424 */ /* 0x000fe200078e00ff */
[----:B------:R-:W-:Y:S01]  /*bab0*/  SHF.R.U32.HI R4, RZ, 0x2, R3 ;  /* 0x00000002ff047819 */ /* 0x000fe20000011603 */
[----:B------:R-:W-:Y:S01]  /*bac0*/  IMAD.MOV.U32 R6, RZ, RZ, -0x1 ;  /* 0xffffffffff067424 */ /* 0x000fe200078e00ff */
[----:B------:R-:W-:-:S02]  /*bad0*/  ISETP.LT.U32.AND P0, PT, R8, 0x4, P0 ;  /* 0x000000040800780c */ /* 0x000fc40000701070 */
[----:B------:R-:W-:Y:S01]  /*bae0*/  IADD3.X R17, R17, UR13, RZ, P2, !PT ;  /* 0x0000000d11117c10 */ /* 0x000fe200097fe4ff */
[----:B------:R-:W0:Y:S01]  /*baf0*/  @P1 S2R R10, SR_CgaCtaId ;  /* 0x00000000000a1919 */ /* 0x000e220000008800 */
[----:B------:R-:W-:Y:S02]  /*bb00*/  @P1 MOV R5, 0x400 ;  /* 0x0000040000051802 */ /* 0x000fe40000000f00 */
[----:B------:R-:W-:Y:S02]  /*bb10*/  ISETP.GE.U32.AND P2, PT, R16, UR6, PT ;  /* 0x0000000610007c0c */ /* 0x000fe4000bf46070 */
[----:B------:R-:W-:Y:S02]  /*bb20*/  LOP3.LUT R4, R4, 0x1, RZ, 0xc0, !PT ;  /* 0x0000000104047812 */ /* 0x000fe400078ec0ff */
[----:B------:R-:W-:Y:S02]  /*bb30*/  LOP3.LUT R3, R3, 0x3, RZ, 0xc0, !PT ;  /* 0x0000000303037812 */ /* 0x000fe400078ec0ff */
[----:B------:R-:W-:-:S02]  /*bb40*/  PRMT R9, RZ, 0x7610, R9 ;  /* 0x00007610ff097816 */ /* 0x000fc40000000009 */
[----:B0-----:R-:W-:-:S04]  /*bb50*/  @P1 LEA R5, R10, R5, 0x18 ;  /* 0x000000050a051211 */ /* 0x001fc800078ec0ff */
[----:B------:R0:W-:Y:S01]  /*bb60*/  @P1 SYNCS.ARRIVE.TRANS64.A1T0 RZ, [R5+URZ+0x58], RZ ;  /* 0x000058ff05ff19a7 */ /* 0x0001e2000810003f */
[----:B------:R-:W-:-:S04]  /*bb70*/  ISETP.NE.U32.AND P1, PT, R4, 0x1, PT ;  /* 0x000000010400780c */ /* 0x000fc80003f25070 */
[----:B------:R-:W-:Y:S02]  /*bb80*/  ISETP.GT.U32.AND P1, PT, R8, 0x3, !P1 ;  /* 0x000000030800780c */ /* 0x000fe40004f24070 */
[----:B0-----:R-:W-:Y:S02]  /*bb90*/  SEL R5, RZ, 0x1, !P0 ;  /* 0x00000001ff057807 */ /* 0x001fe40004000000 */
[----:B------:R-:W-:Y:S02]  /*bba0*/  ISETP.GE.U32.AND.EX P0, PT, R17, UR7, PT, P2 ;  /* 0x0000000711007c0c */ /* 0x000fe4000bf06120 */
[----:B------:R-:W-:-:S04]  /*bbb0*/  SEL R4, RZ, 0x1, !P1 ;  /* 0x00000001ff047807 */ /* 0x000fc80004800000 */
[----:B------:R-:W-:Y:S02]  /*bbc0*/  LOP3.LUT R0, R4, R0, R5, 0x96, !PT ;  /* 0x0000000004007212 */ /* 0x000fe400078e9605 */
[----:B------:R-:W-:-:S05]  /*bbd0*/  PRMT R4, RZ, 0x7610, R4 ;  /* 0x00007610ff047816 */ /* 0x000fca0000000004 */
[----:B------:R-:W-:Y:S05]  /*bbe0*/  @P0 BRA `(.L_x_300) ;  /* 0x0000000400500947 */ /* 0x000fea0003800000 */
[----:B------:R-:W0:Y:S01]  /*bbf0*/  S2R R15, SR_CTAID.X ;  /* 0x00000000000f7919 */ /* 0x000e220000002500 */
[----:B------:R-:W-:Y:S01]  /*bc00*/  ULDC.64 UR6, c[0x0][0x628] ;  /* 0x00018a0000067ab9 */ /* 0x000fe20000000a00 */
[----:B------:R-:W1:Y:S01]  /*bc10*/  LDC R20, c[0x0][0x144] ;  /* 0x00005100ff147b82 */ /* 0x000e620000000800 */
[----:B------:R-:W-:Y:S01]  /*bc20*/  ISETP.NE.U32.AND P0, PT, RZ, UR6, PT ;  /* 0x00000006ff007c0c */ /* 0x000fe2000bf05070 */
[----:B------:R-:W2:Y:S01]  /*bc30*/  S2R R13, SR_CTAID.Y ;  /* 0x00000000000d7919 */ /* 0x000ea20000002600 */
[----:B------:R-:W-:Y:S01]  /*bc40*/  ULDC UR8, c[0x0][0x630] ;  /* 0x00018c0000087ab9 */ /* 0x000fe20000000800 */
[----:B------:R-:W-:Y:S01]  /*bc50*/  ULDC UR9, c[0x0][0x150] ;  /* 0x0000540000097ab9 */ /* 0x000fe20000000800 */
[----:B------:R-:W-:Y:S01]  /*bc60*/  ISETP.NE.AND.EX P0, PT, RZ, UR7, PT, P0 ;  /* 0x00000007ff007c0c */ /* 0x000fe2000bf05300 */
[----:B------:R-:W-:Y:S02]  /*bc70*/  IMAD.MOV.U32 R4, RZ, RZ, R16 ;  /* 0x000000ffff047224 */ /* 0x000fe400078e0010 */
[----:B------:R-:W-:Y:S01]  /*bc80*/  IMAD.MOV.U32 R5, RZ, RZ, R17 ;  /* 0x000000ffff057224 */ /* 0x000fe200078e0011 */
[----:B0-----:R-:W-:-:S09]  /*bc90*/  I2FP.F32.U32 R22, R15 ;  /* 0x0000000f00167245 */ /* 0x001fd20000201000 */
[----:B------:R-:W-:Y:S05]  /*bca0*/  @!P0 BRA `(.L_x_301) ;  /* 0x0000000000288947 */ /* 0x000fea0003800000 */
[----:B------:R-:W-:Y:S02]  /*bcb0*/  ULDC UR5, c[0x0][0x634] ;  /* 0x00018d0000057ab9 */ /* 0x000fe40000000800 */
[----:B------:R-:W-:-:S05]  /*bcc0*/  IADD3 R5, P0, R16, UR5, RZ ;  /* 0x0000000510057c10 */ /* 0x000fca000ff1e0ff */
[----:B------:R-:W-:-:S04]  /*bcd0*/  IMAD.X R21, RZ, RZ, R17, P0 ;  /* 0x000000ffff157224 */ /* 0x000fc800000e0611 */
[----:B------:R-:W-:-:S04]  /*bce0*/  IMAD.WIDE.U32 R6, R21, UR6, RZ ;  /* 0x0000000615067c25 */ /* 0x000fc8000f8e00ff */
[----:B------:R-:W-:-:S04]  /*bcf0*/  IMAD.WIDE.U32 R6, P0, R5, UR7, R6 ;  /* 0x0000000705067c25 */ /* 0x000fc8000f800006 */
[----:B------:R-:W-:-:S04]  /*bd00*/  IMAD.WIDE.U32 R4, R5, UR6, RZ ;  /* 0x0000000605047c25 */ /* 0x000fc8000f8e00ff */
[----:B------:R-:W-:Y:S01]  /*bd10*/  IMAD.MOV.U32 R4, RZ, RZ, R7 ;  /* 0x000000ffff047224 */ /* 0x000fe200078e0007 */
[----:B------:R-:W-:Y:S01]  /*bd20*/  IADD3 RZ, P1, R5, R6, RZ ;  /* 0x0000000605ff7210 */ /* 0x000fe20007f3e0ff */
[----:B------:R-:W-:-:S04]  /*bd30*/  IMAD.X R5, RZ, RZ, RZ, P0 ;  /* 0x000000ffff057224 */ /* 0x000fc800000e06ff */
[----:B------:R-:W-:-:S08]  /*bd40*/  IMAD.WIDE.U32.X R4, R21, UR7, R4, P1 ;  /* 0x0000000715047c25 */ /* 0x000fd000088e0404 */
.L_x_301:
[----:B------:R-:W-:Y:S01]  /*bd50*/  FMUL R22, R22, UR9 ;  /* 0x0000000916167c20 */ /* 0x000fe20008400000 */
[--C-:B------:R-:W-:Y:S01]  /*bd60*/  SHF.R.U64 R14, R4, UR8, R5.reuse ;  /* 0x00000008040e7c19 */ /* 0x100fe20008001205 */
[----:B------:R-:W-:Y:S01]  /*bd70*/  ULDC.64 UR6, c[0x0][0x620] ;  /* 0x0001880000067ab9 */ /* 0x000fe20000000a00 */
[----:B------:R-:W-:Y:S01]  /*bd80*/  SHF.R.U32.HI R4, RZ, UR8, R5 ;  /* 0x00000008ff047c19 */ /* 0x000fe20008011605 */
[----:B------:R-:W-:Y:S01]  /*bd90*/  ULDC.64 UR8, c[0x0][0x640] ;  /* 0x0001900000087ab9 */ /* 0x000fe20000000a00 */
[----:B------:R-:W-:Y:S01]  /*bda0*/  IADD3 R5, P0, RZ, -R14, RZ ;  /* 0x8000000eff057210 */ /* 0x000fe20007f1e0ff */
[----:B------:R-:W0:Y:S01]  /*bdb0*/  F2I.U32.TRUNC.NTZ R22, R22 ;  /* 0x0000001600167305 */ /* 0x000e22000020f000 */
[----:B------:R-:W-:-:S03]  /*bdc0*/  ULDC UR5, c[0x0][0x618] ;  /* 0x0001860000057ab9 */ /* 0x000fc60000000800 */
[----:B------:R-:W-:Y:S01]  /*bdd0*/  IMAD.X R4, RZ, RZ, ~R4, P0 ;  /* 0x000000ffff047224 */ /* 0x000fe200000e0e04 */
[----:B------:R-:W-:-:S03]  /*bde0*/  ISETP.NE.U32.AND P0, PT, RZ, UR8, PT ;  /* 0x00000008ff007c0c */ /* 0x000fc6000bf05070 */
[----:B------:R-:W-:Y:S01]  /*bdf0*/  IMAD R4, R4, UR6, RZ ;  /* 0x0000000604047c24 */ /* 0x000fe2000f8e02ff */
[----:B------:R-:W-:-:S03]  /*be00*/  ISETP.NE.AND.EX P0, PT, RZ, UR9, PT, P0 ;  /* 0x00000009ff007c0c */ /* 0x000fc6000bf05300 */
[C---:B------:R-:W-:Y:S02]  /*be10*/  IMAD R7, R5.reuse, UR7, R4 ;  /* 0x0000000705077c24 */ /* 0x040fe4000f8e0204 */
[----:B------:R-:W-:Y:S01]  /*be20*/  IMAD.WIDE.U32 R4, R5, UR6, R16 ;  /* 0x0000000605047c25 */ /* 0x000fe2000f8e0010 */
[----:B0-----:R-:W-:Y:S01]  /*be30*/  IADD3 R6, -R22, RZ, RZ ;  /* 0x000000ff16067210 */ /* 0x001fe20007ffe1ff */
[----:B------:R-:W-:Y:S02]  /*be40*/  ULDC UR6, c[0x0][0x154] ;  /* 0x0000550000067ab9 */ /* 0x000fe40000000800 */
[----:B------:R-:W-:Y:S02]  /*be50*/  IMAD.IADD R5, R5, 0x1, R7 ;  /* 0x0000000105057824 */ /* 0x000fe400078e0207 */
[----:B-1----:R-:W-:Y:S01]  /*be60*/  IMAD R15, R20, R6, R15 ;  /* 0x00000006140f7224 */ /* 0x002fe200078e020f */
[----:B--2---:R-:W-:Y:S01]  /*be70*/  I2FP.F32.U32 R6, R13 ;  /* 0x0000000d00067245 */ /* 0x004fe20000201000 */
[----:B------:R-:W0:Y:S01]  /*be80*/  LDC R20, c[0x0][0x148] ;  /* 0x00005200ff147b82 */ /* 0x000e220000000800 */
[----:B------:R-:W-:-:S02]  /*be90*/  SHF.R.U64 R21, R4, UR5, R5 ;  /* 0x0000000504157c19 */ /* 0x000fc40008001205 */
[----:B------:R-:W-:Y:S01]  /*bea0*/  SHF.R.U32.HI R4, RZ, UR5, R5 ;  /* 0x00000005ff047c19 */ /* 0x000fe20008011605 */
[----:B------:R-:W-:Y:S01]  /*beb0*/  FMUL R6, R6, UR6 ;  /* 0x0000000606067c20 */ /* 0x000fe20008400000 */
[----:B------:R-:W-:Y:S02]  /*bec0*/  ULDC UR5, c[0x0][0x608] ;  /* 0x0001820000057ab9 */ /* 0x000fe40000000800 */
[--C-:B------:R-:W-:Y:S01]  /*bed0*/  SHF.R.U64 R23, R21, UR5, R4.reuse ;  /* 0x0000000515177c19 */ /* 0x100fe20008001204 */
[----:B------:R1:W2:Y:S01]  /*bee0*/  F2I.U32.TRUNC.NTZ R24, R6 ;  /* 0x0000000600187305 */ /* 0x0002a2000020f000 */
[----:B------:R-:W-:Y:S01]  /*bef0*/  SHF.R.U32.HI R4, RZ, UR5, R4 ;  /* 0x00000005ff047c19 */ /* 0x000fe20008011604 */
[----:B------:R-:W-:-:S03]  /*bf00*/  ULDC UR5, c[0x0][0x658] ;  /* 0x0001960000057ab9 */ /* 0x000fc60000000800 */
[--C-:B------:R-:W-:Y:S02]  /*bf10*/  SHF.R.U64 R22, R23, UR5, R4.reuse ;  /* 0x0000000517167c19 */ /* 0x100fe40008001204 */
[----:B------:R-:W-:-:S03]  /*bf20*/  SHF.R.U32.HI R25, RZ, UR5, R4 ;  /* 0x00000005ff197c19 */ /* 0x000fc60008011604 */
[----:B------:R-:W-:Y:S02]  /*bf30*/  IMAD.MOV.U32 R4, RZ, RZ, R22 ;  /* 0x000000ffff047224 */ /* 0x000fe400078e0016 */
[----:B------:R-:W-:Y:S01]  /*bf40*/  IMAD.MOV.U32 R5, RZ, RZ, R25 ;  /* 0x000000ffff057224 */ /* 0x000fe200078e0019 */
[----:B-1----:R-:W-:Y:S06]  /*bf50*/  @!P0 BRA `(.L_x_302) ;  /* 0x0000000000288947 */ /* 0x002fec0003800000 */
        /* <DEDUP_REMOVED lines=10> */
.L_x_302:
[----:B------:R-:W-:Y:S01]  /*c000*/  ISETP.NE.AND P0, PT, R2, 0x1, PT ;  /* 0x000000010200780c */ /* 0x000fe20003f05270 */
[----:B------:R-:W-:Y:S01]  /*c010*/  ULDC UR5, c[0x0][0x648] ;  /* 0x0001920000057ab9 */ /* 0x000fe20000000800 */
[----:B------:R-:W-:Y:S01]  /*c020*/  LOP3.LUT R23, R23, UR17, RZ, 0xc0, !PT ;  /* 0x0000001117177c12 */ /* 0x000fe2000f8ec0ff */
[----:B--2---:R-:W-:Y:S01]  /*c030*/  IMAD.MOV R24, RZ, RZ, -R24 ;  /* 0x000000ffff187224 */ /* 0x004fe200078e0a18 */
[----:B------:R-:W-:Y:S01]  /*c040*/  SHF.R.U64 R4, R4, UR5, R5 ;  /* 0x0000000504047c19 */ /* 0x000fe20008001205 */
[----:B------:R-:W-:Y:S01]  /*c050*/  ULDC UR5, c[0x0][0x638] ;  /* 0x00018e0000057ab9 */ /* 0x000fe20000000800 */
[----:B------:R-:W-:Y:S01]  /*c060*/  LOP3.LUT R21, R21, UR4, RZ, 0xc0, !PT ;  /* 0x0000000415157c12 */ /* 0x000fe2000f8ec0ff */
[----:B------:R-:W-:Y:S01]  /*c070*/  ULDC UR6, c[0x0][0x610] ;  /* 0x0001840000067ab9 */ /* 0x000fe20000000800 */
[----:B------:R-:W-:Y:S02]  /*c080*/  IMAD.MOV.U32 R6, RZ, RZ, R14 ;  /* 0x000000ffff067224 */ /* 0x000fe400078e000e */
[----:B------:R-:W-:-:S02]  /*c090*/  IMAD.MOV R5, RZ, RZ, -R4 ;  /* 0x000000ffff057224 */ /* 0x000fc400078e0a04 */
[----:B------:R-:W-:Y:S02]  /*c0a0*/  IMAD R4, R4, UR18, R23 ;  /* 0x0000001204047c24 */ /* 0x000fe4000f8e0217 */
[----:B0-----:R-:W-:Y:S02]  /*c0b0*/  @P0 IMAD R15, R20, R24, R13 ;  /* 0x00000018140f0224 */ /* 0x001fe400078e020d */
[----:B------:R-:W-:Y:S01]  /*c0c0*/  IMAD R22, R5, UR5, R22 ;  /* 0x0000000505167c24 */ /* 0x000fe2000f8e0216 */
[----:B------:R-:W-:Y:S01]  /*c0d0*/  ULDC UR5, c[0x0][0x600] ;  /* 0x0001800000057ab9 */ /* 0x000fe20000000800 */
[----:B------:R-:W-:Y:S02]  /*c0e0*/  IMAD R15, R4, UR6, R15 ;  /* 0x00000006040f7c24 */ /* 0x000fe4000f8e020f */
[----:B------:R-:W-:Y:S02]  /*c0f0*/  IMAD R22, R22, UR5, R21 ;  /* 0x0000000516167c24 */ /* 0x000fe4000f8e0215 */
[----:B------:R-:W-:-:S03]  /*c100*/  IMAD.MOV.U32 R4, RZ, RZ, 0x1 ;  /* 0x00000001ff047424 */ /* 0x000fc600078e00ff */
[----:B------:R-:W-:Y:S02]  /*c110*/  SEL R7, R22, R15, !P0 ;  /* 0x0000000f16077207 */ /* 0x000fe40004000000 */
[----:B------:R-:W-:-:S07]  /*c120*/  SEL R13, R15, R22, !P0 ;  /* 0x000000160f0d7207 */ /* 0x000fce0004000000 */
.L_x_300:
[----:B------:R-:W-:Y:S05]  /*c130*/  BSYNC B1 ;  /* 0x0000000000017941 */ /* 0x000fea0003800000 */
.L_x_299:
[----:B------:R-:W-:-:S13]  /*c140*/  LOP3.LUT P0, RZ, R4, 0xff, RZ, 0xc0, !PT ;  /* 0x000000ff04ff7812 */ /* 0x000fda000780c0ff */
[----:B------:R-:W-:Y:S05]  /*c150*/  @P0 BRA `(.L_x_303) ;  /* 0xfffffff4003c0947 */ /* 0x000fea000383ffff */
[----:B------:R-:W-:Y:S05]  /*c160*/  BSYNC B0 ;  /* 0x0000000000007941 */ /* 0x000fea0003800000 */
.L_x_292:
[----:B------:R-:W-:-:S03]  /*c170*/  UMOV UR5, 0xffffffff ;  /* 0xffffffff00057882 */ /* 0x000fc60000000000 */
[----:B------:R-:W-:Y:S05]  /*c180*/  BRA.DIV UR5, `(.L_x_304) ;  /* 0x0000000605147947 */ /* 0x000fea000b800000 */
[----:B------:R-:W-:-:S13]  /*c190*/  ELECT P6, URZ, PT ;  /* 0x00000000003f782f */ /* 0x000fda00038c0000 */
.L_x_318:
[----:B------:R-:W-:Y:S04]  /*c1a0*/  BSSY B0, `(.L_x_305) ;  /* 0x000002b000007945 */ /* 0x000fe80003800000 */
[----:B------:R-:W-:Y:S05]  /*c1b0*/  @!P6 BRA `(.L_x_306) ;  /* 0x0000000000a4e947 */ /* 0x000fea0003800000 */
[----:B------:R-:W-:-:S04]  /*c1c0*/  LOP3.LUT R19, R19, 0x2, RZ, 0xfc, !PT ;  /* 0x0000000213137812 */ /* 0x000fc800078efcff */
[----:B------:R-:W-:-:S13]  /*c1d0*/  ISETP.NE.AND P0, PT, R19, 0x3, PT ;  /* 0x000000031300780c */ /* 0x000fda0003f05270 */
[----:B------:R-:W-:Y:S05]  /*c1e0*/  @!P0 BRA `(.L_x_307) ;  /* 0x0000000000048947 */ /* 0x000fea0003800000 */
[----:B------:R-:W-:Y:S01]  /*c1f0*/  BPT.TRAP 0x1 ;  /* 0x000000040000795c */ /* 0x000fe20000300000 */
.L_x_307:
[----:B------:R-:W0:Y:S01]  /*c200*/  S2R R5, SR_CgaCtaId ;  /* 0x0000000000057919 */ /* 0x000e220000008800 */
[----:B------:R-:W-:Y:S02]  /*c210*/  MOV R2, 0x400 ;  /* 0x0000040000027802 */ /* 0x000fe40000000f00 */
[----:B------:R-:W-:Y:S02]  /*c220*/  SHF.L.U32 R4, R0, 0x1f, RZ ;  /* 0x0000001f00047819 */ /* 0x000fe400000006ff */
[----:B0-----:R-:W-:-:S04]  /*c230*/  LEA R2, R5, R2, 0x18 ;  /* 0x0000000205027211 */ /* 0x001fc800078ec0ff */
[----:B------:R-:W-:-:S05]  /*c240*/  IADD3 R2, R2, 0x20, RZ ;  /* 0x0000002002027810 */ /* 0x000fca0007ffe0ff */
[C---:B------:R-:W-:Y:S02]  /*c250*/  IMAD R7, R3.reuse, 0x8, R2 ;  /* 0x0000000803077824 */ /* 0x040fe400078e0202 */
[----:B------:R-:W-:Y:S02]  /*c260*/  VIADD R3, R3, 0x1 ;  /* 0x0000000103037836 */ /* 0x000fe40000000000 */
[----:B------:R-:W0:Y:S03]  /*c270*/  SYNCS.PHASECHK.TRANS64.TRYWAIT P0, [R7+URZ], R4 ;  /* 0x00000004070075a7 */ /* 0x000e26000800017f */
[----:B------:R-:W-:-:S04]  /*c280*/  ISETP.NE.AND P1, PT, R3, 0x4, PT ;  /* 0x000000040300780c */ /* 0x000fc80003f25270 */
[----:B------:R-:W-:Y:S02]  /*c290*/  SEL R5, RZ, 0x1, P1 ;  /* 0x00000001ff057807 */ /* 0x000fe40000800000 */
[----:B------:R-:W-:Y:S02]  /*c2a0*/  SEL R3, R3, RZ, P1 ;  /* 0x000000ff03037207 */ /* 0x000fe40000800000 */
[----:B------:R-:W-:-:S03]  /*c2b0*/  LOP3.LUT R6, R0, R5, RZ, 0x3c, !PT ;  /* 0x0000000500067212 */ /* 0x000fc600078e3cff */
[----:B------:R-:W-:Y:S01]  /*c2c0*/  IMAD R8, R3, 0x8, R2 ;  /* 0x0000000803087824 */ /* 0x000fe200078e0202 */
[----:B------:R-:W-:Y:S01]  /*c2d0*/  SHF.L.U32 R5, R6, 0x1f, RZ ;  /* 0x0000001f06057819 */ /* 0x000fe200000006ff */
[----:B0-----:R-:W-:Y:S06]  /*c2e0*/  @!P0 BRA `(.L_x_308) ;  /* 0x0000000000dc8947 */ /* 0x001fec0003800000 */
.L_x_319:
[----:B------:R-:W1:Y:S01]  /*c2f0*/  SYNCS.PHASECHK.TRANS64.TRYWAIT P0, [R8+URZ], R5 ;  /* 0x00000005080075a7 */ /* 0x000e62000800017f */
[----:B------:R-:W-:-:S05]  /*c300*/  VIADD R0, R3, 0x1 ;  /* 0x0000000103007836 */ /* 0x000fca0000000000 */
[----:B------:R-:W-:-:S04]  /*c310*/  ISETP.NE.AND P1, PT, R0, 0x4, PT ;  /* 0x000000040000780c */ /* 0x000fc80003f25270 */
[----:B------:R-:W-:Y:S02]  /*c320*/  SEL R3, RZ, 0x1, P1 ;  /* 0x00000001ff037807 */ /* 0x000fe40000800000 */
[----:B0-----:R-:W-:Y:S02]  /*c330*/  SEL R7, R0, RZ, P1 ;  /* 0x000000ff00077207 */ /* 0x001fe40000800000 */
[----:B------:R-:W-:-:S03]  /*c340*/  LOP3.LUT R9, R6, R3, RZ, 0x3c, !PT ;  /* 0x0000000306097212 */ /* 0x000fc600078e3cff */
[----:B------:R-:W-:Y:S01]  /*c350*/  IMAD R11, R7, 0x8, R2 ;  /* 0x00000008070b7824 */ /* 0x000fe200078e0202 */
[----:B------:R-:W-:Y:S01]  /*c360*/  SHF.L.U32 R6, R9, 0x1f, RZ ;  /* 0x0000001f09067819 */ /* 0x000fe200000006ff */
[----:B-1----:R-:W-:Y:S06]  /*c370*/  @!P0 BRA `(.L_x_309) ;  /* 0x0000000000cc8947 */ /* 0x002fec0003800000 */
.L_x_320:
[----:B------:R-:W1:Y:S01]  /*c380*/  SYNCS.PHASECHK.TRANS64.TRYWAIT P0, [R11+URZ], R6 ;  /* 0x000000060b0075a7 */ /* 0x000e62000800017f */
[----:B------:R-:W-:-:S05]  /*c390*/  VIADD R0, R7, 0x1 ;  /* 0x0000000107007836 */ /* 0x000fca0000000000 */
[----:B------:R-:W-:-:S04]  /*c3a0*/  ISETP.NE.AND P1, PT, R0, 0x4, PT ;  /* 0x000000040000780c */ /* 0x000fc80003f25270 */
[----:B------:R-:W-:Y:S02]  /*c3b0*/  SEL R4, RZ, 0x1, P1 ;  /* 0x00000001ff047807 */ /* 0x000fe40000800000 */
[----:B------:R-:W-:Y:S02]  /*c3c0*/  SEL R3, R0, RZ, P1 ;  /* 0x000000ff00037207 */ /* 0x000fe40000800000 */
[----:B------:R-:W-:Y:S01]  /*c3d0*/  LOP3.LUT R0, R9, R4, RZ, 0x3c, !PT ;  /* 0x0000000409007212 */ /* 0x000fe200078e3cff */
[----:B-1----:R-:W-:Y:S06]  /*c3e0*/  @!P0 BRA `(.L_x_310) ;  /* 0x0000000000c48947 */ /* 0x002fec0003800000 */
.L_x_321:
[----:B------:R-:W-:Y:S01]  /*c3f0*/  IMAD R3, R3, 0x8, R2 ;  /* 0x0000000803037824 */ /* 0x000fe200078e0202 */
[----:B------:R-:W-:-:S07]  /*c400*/  SHF.L.U32 R0, R0, 0x1f, RZ ;  /* 0x0000001f00007819 */ /* 0x000fce00000006ff */
.L_x_311:
[----:B--2---:R2:W3:Y:S02]  /*c410*/  SYNCS.PHASECHK.TRANS64.TRYWAIT P0, [R3+URZ], R0 ;  /* 0x00000000030075a7 */ /* 0x0044e4000800017f */
[----:B---3--:R-:W-:Y:S05]  /*c420*/  @!P0 NANOSLEEP.SYNCS 0x989680 ;  /* 0x009896800000895d */ /* 0x008fea0003900000 */
[----:B------:R-:W3:Y:S02]  /*c430*/  @!P0 SYNCS.PHASECHK.TRANS64 P0, [R3+URZ], R0 ;  /* 0x00000000030085a7 */ /* 0x000ee4000800007f */
[----:B---3--:R-:W-:Y:S05]  /*c440*/  @!P0 BRA `(.L_x_311) ;  /* 0xfffffffc00f08947 */ /* 0x008fea000383ffff */
.L_x_306:
[----:B------:R-:W-:Y:S05]  /*c450*/  BSYNC B0 ;  /* 0x0000000000007941 */ /* 0x000fea0003800000 */
.L_x_305:
[----:B------:R-:W-:Y:S05]  /*c460*/  EXIT ;  /* 0x000000000000794d */ /* 0x000fea0003800000 */
.L_x_21:
[----:B---3--:R3:W4:Y:S02]  /*c470*/  SYNCS.PHASECHK.TRANS64.TRYWAIT P1, [R3+URZ], R0 ;  /* 0x00000000030075a7 */ /* 0x008724000802017f */
[----:B----4-:R-:W-:Y:S05]  /*c480*/  @!P1 NANOSLEEP.SYNCS 0x989680 ;  /* 0x009896800000995d */ /* 0x010fea0003900000 */
[----:B------:R-:W4:Y:S02]  /*c490*/  @!P1 SYNCS.PHASECHK.TRANS64 P1, [R3+URZ], R0 ;  /* 0x00000000030095a7 */ /* 0x000f24000802007f */
[----:B----4-:R-:W-:Y:S05]  /*c4a0*/  @!P1 BRA `(.L_x_21) ;  /* 0xfffffffc00f09947 */ /* 0x010fea000383ffff */
[----:B------:R-:W-:Y:S05]  /*c4b0*/  BRA `(.L_x_20) ;  /* 0xffffff4c00fc7947 */ /* 0x000fea000383ffff */
.L_x_26:
[----:B-1----:R1:W2:Y:S02]  /*c4c0*/  SYNCS.PHASECHK.TRANS64.TRYWAIT P1, [R5+URZ], R4 ;  /* 0x00000004050075a7 */ /* 0x0022a4000802017f */
[----:B--2---:R-:W-:Y:S05]  /*c4d0*/  @!P1 NANOSLEEP.SYNCS 0x989680 ;  /* 0x009896800000995d */ /* 0x004fea0003900000 */
[----:B------:R-:W2:Y:S02]  /*c4e0*/  @!P1 SYNCS.PHASECHK.TRANS64 P1, [R5+URZ], R4 ;  /* 0x00000004050095a7 */ /* 0x000ea4000802007f */
[----:B--2---:R-:W-:Y:S05]  /*c4f0*/  @!P1 BRA `(.L_x_26) ;  /* 0xfffffffc00f09947 */ /* 0x004fea000383ffff */
[----:B------:R-:W-:Y:S05]  /*c500*/  BRA `(.L_x_25) ;  /* 0xffffff54003c7947 */ /* 0x000fea000383ffff */
.L_x_293:
[----:B------:R-:W-:Y:S01]  /*c510*/  BSSY B1, `(.L_x_312) ;  /* 0x0000006000017945 */ /* 0x000fe20003800000 */
[----:B------:R-:W-:-:S07]  /*c520*/  IMAD.MOV.U32 R15, RZ, RZ, -0x1 ;  /* 0xffffffffff0f7424 */ /* 0x000fce00078e00ff */
[----:B------:R-:W-:Y:S05]  /*c530*/  WARPSYNC.COLLECTIVE R15, `(.L_x_313) ;  /* 0x000000000f0c7348 */ /* 0x000fea0003c00000 */
[----:B------:R-:W-:Y:S02]  /*c540*/  ELECT P6, UR62, PT ;  /* 0x00000000003e782f */ /* 0x000fe400038c0000 */
[----:B------:R-:W-:Y:S01]  /*c550*/  MOV R14, UR62 ;  /* 0x0000003e000e7c02 */ /* 0x000fe20008000f00 */
[----:B------:R-:W-:Y:S10]  /*c560*/  ENDCOLLECTIVE ;  /* 0x000000000000791b */ /* 0x000ff40003800000 */
.L_x_313:
[----:B------:R-:W-:Y:S05]  /*c570*/  BSYNC B1 ;  /* 0x0000000000017941 */ /* 0x000fea0003800000 */
.L_x_312:
[----:B------:R-:W-:Y:S05]  /*c580*/  BRA `(.L_x_314) ;  /* 0xfffffff0003c7947 */ /* 0x000fea000383ffff */
.L_x_296:
[----:B0-----:R0:W1:Y:S02]  /*c590*/  SYNCS.PHASECHK.TRANS64.TRYWAIT P0, [R22+URZ+0x20], R13 ;  /* 0x0000200d160075a7 */ /* 0x001064000800017f */
[----:B-1----:R-:W-:Y:S05]  /*c5a0*/  @!P0 NANOSLEEP.SYNCS 0x989680 ;  /* 0x009896800000895d */ /* 0x002fea0003900000 */
[----:B------:R-:W1:Y:S02]  /*c5b0*/  @!P0 SYNCS.PHASECHK.TRANS64 P0, [R22+URZ+0x20], R13 ;  /* 0x0000200d160085a7 */ /* 0x000e64000800007f */
[----:B-1----:R-:W-:Y:S05]  /*c5c0*/  @!P0 BRA `(.L_x_296) ;  /* 0xfffffffc00f08947 */ /* 0x002fea000383ffff */
[----:B------:R-:W-:Y:S05]  /*c5d0*/  BRA `(.L_x_315) ;  /* 0xfffffff0007c7947 */ /* 0x000fea000383ffff */
.L_x_304:
[----:B------:R-:W-:Y:S01]  /*c5e0*/  BSSY B0, `(.L_x_316) ;  /* 0x0000006000007945 */ /* 0x000fe20003800000 */
[----:B------:R-:W-:-:S07]  /*c5f0*/  IMAD.MOV.U32 R15, RZ, RZ, -0x1 ;  /* 0xffffffffff0f7424 */ /* 0x000fce00078e00ff */
[----:B------:R-:W-:Y:S05]  /*c600*/  WARPSYNC.COLLECTIVE R15, `(.L_x_317) ;  /* 0x000000000f0c7348 */ /* 0x000fea0003c00000 */
[----:B------:R-:W-:Y:S02]  /*c610*/  ELECT P6, UR62, PT ;  /* 0x00000000003e782f */ /* 0x000fe400038c0000 */
[----:B------:R-:W-:Y:S01]  /*c620*/  MOV R14, UR62 ;  /* 0x0000003e000e7c02 */ /* 0x000fe20008000f00 */
[----:B------:R-:W-:Y:S10]  /*c630*/  ENDCOLLECTIVE ;  /* 0x000000000000791b */ /* 0x000ff40003800000 */
.L_x_317:
[----:B------:R-:W-:Y:S05]  /*c640*/  BSYNC B0 ;  /* 0x0000000000007941 */ /* 0x000fea0003800000 */
.L_x_316:
[----:B------:R-:W-:Y:S05]  /*c650*/  BRA `(.L_x_318) ;  /* 0xfffffff800d07947 */ /* 0x000fea000383ffff */
.L_x_308:
[----:B0-----:R0:W1:Y:S02]  /*c660*/  SYNCS.PHASECHK.TRANS64.TRYWAIT P0, [R7+URZ], R4 ;  /* 0x00000004070075a7 */ /* 0x001064000800017f */
[----:B-1----:R-:W-:Y:S05]  /*c670*/  @!P0 NANOSLEEP.SYNCS 0x989680 ;  /* 0x009896800000895d */ /* 0x002fea0003900000 */
[----:B------:R-:W1:Y:S02]  /*c680*/  @!P0 SYNCS.PHASECHK.TRANS64 P0, [R7+URZ], R4 ;  /* 0x00000004070085a7 */ /* 0x000e64000800007f */
[----:B-1----:R-:W-:Y:S05]  /*c690*/  @!P0 BRA `(.L_x_308) ;  /* 0xfffffffc00f08947 */ /* 0x002fea000383ffff */
[----:B------:R-:W-:Y:S05]  /*c6a0*/  BRA `(.L_x_319) ;  /* 0xfffffffc00107947 */ /* 0x000fea000383ffff */
.L_x_309:
[----:B0-----:R0:W1:Y:S02]  /*c6b0*/  SYNCS.PHASECHK.TRANS64.TRYWAIT P0, [R8+URZ], R5 ;  /* 0x00000005080075a7 */ /* 0x001064000800017f */
[----:B-1----:R-:W-:Y:S05]  /*c6c0*/  @!P0 NANOSLEEP.SYNCS 0x989680 ;  /* 0x009896800000895d */ /* 0x002fea0003900000 */
[----:B------:R-:W1:Y:S02]  /*c6d0*/  @!P0 SYNCS.PHASECHK.TRANS64 P0, [R8+URZ], R5 ;  /* 0x00000005080085a7 */ /* 0x000e64000800007f */
[----:B-1----:R-:W-:Y:S05]  /*c6e0*/  @!P0 BRA `(.L_x_309) ;  /* 0xfffffffc00f08947 */ /* 0x002fea000383ffff */
[----:B------:R-:W-:Y:S05]  /*c6f0*/  BRA `(.L_x_320) ;  /* 0xfffffffc00207947 */ /* 0x000fea000383ffff */
.L_x_310:
[----:B-1----:R1:W2:Y:S02]  /*c700*/  SYNCS.PHASECHK.TRANS64.TRYWAIT P0, [R11+URZ], R6 ;  /* 0x000000060b0075a7 */ /* 0x0022a4000800017f */
[----:B--2---:R-:W-:Y:S05]  /*c710*/  @!P0 NANOSLEEP.SYNCS 0x989680 ;  /* 0x009896800000895d */ /* 0x004fea0003900000 */
[----:B------:R-:W2:Y:S02]  /*c720*/  @!P0 SYNCS.PHASECHK.TRANS64 P0, [R11+URZ], R6 ;  /* 0x000000060b0085a7 */ /* 0x000ea4000800007f */
[----:B--2---:R-:W-:Y:S05]  /*c730*/  @!P0 BRA `(.L_x_310) ;  /* 0xfffffffc00f08947 */ /* 0x004fea000383ffff */
[----:B------:R-:W-:Y:S05]  /*c740*/  BRA `(.L_x_321) ;  /* 0xfffffffc00287947 */ /* 0x000fea000383ffff */
.L_x_322:
[----:B------:R-:W-:-:S00]  /*c750*/  BRA `(.L_x_322) ;  /* 0xfffffffc00fc7947 */ /* 0x000fc0000383ffff */
[----:B------:R-:W-:-:S00]  /*c760*/  NOP ;  /* 0x0000000000007918 */ /* 0x000fc00000000000 */
        /* <DEDUP_REMOVED lines=9> */
.L_x_323:


//--------------------- .nv.global.init           --------------------------
	.section	.nv.global.init,"aw",@progbits
.nv.global.init:
	.type		$str$22,@object
	.size		$str$22,($str$23 - $str$22)
$str$22:
        /*0000*/ 	.byte	0x6b, 0x5f, 0x74, 0x69, 0x6c, 0x65, 0x5f, 0x63, 0x6f, 0x75, 0x6e, 0x74, 0x20, 0x3e, 0x3d, 0x20
        /*0010*/ 	.byte	0x31, 0x00
	.type		$str$23,@object
	.size		$str$23,(__unnamed_1 - $str$23)
$str$23:
        /*0012*/ 	.byte	0x2f, 0x74, 0x6d, 0x70, 0x2f, 0x63, 0x75, 0x74, 0x6c, 0x61, 0x73, 0x73, 0x5f, 0x73, 0x77, 0x65
        /*0022*/ 	.byte	0x65, 0x70, 0x5f, 0x73, 0x72, 0x63, 0x2f, 0x69, 0x6e, 0x63, 0x6c, 0x75, 0x64, 0x65, 0x2f, 0x63
        /*0032*/ 	.byte	0x75, 0x74, 0x6c, 0x61, 0x73, 0x73, 0x2f, 0x67, 0x65, 0x6d, 0x6d, 0x2f, 0x63, 0x6f, 0x6c, 0x6c
        /*0042*/ 	.byte	0x65, 0x63, 0x74, 0x69, 0x76, 0x65, 0x2f, 0x73, 0x6d, 0x39, 0x30, 0x5f, 0x6d, 0x6d, 0x61, 0x5f
        /*0052*/ 	.byte	0x74, 0x6d, 0x61, 0x5f, 0x67, 0x6d, 0x6d, 0x61, 0x5f, 0x73, 0x73, 0x5f, 0x77, 0x61, 0x72, 0x70
        /*0062*/ 	.byte	0x73, 0x70, 0x65, 0x63, 0x69, 0x61, 0x6c, 0x69, 0x7a, 0x65, 0x64, 0x2e, 0x68, 0x70, 0x70, 0x00
	.type		__unnamed_1,@object
	.size		__unnamed_1,(.L_0 - __unnamed_1)
__unnamed_1:
        /*0072*/ 	.byte	0x76, 0x6f, 0x69, 0x64, 0x20, 0x63, 0x75, 0x74, 0x6c, 0x61, 0x73, 0x73, 0x3a, 0x3a, 0x67, 0x65
        /* <DEDUP_REMOVED lines=181> */
        /*0bd2*/ 	.byte	0x00
.L_0:


//--------------------- .nv.shared._ZN7cutlass13device_kernelINS_4gemm6kernel13GemmUniversalIN4cute5tupleIJiiiiEEENS1_10collective13CollectiveMmaINS1_34MainloopSm90TmaGmmaWarpSpecializedILi4ENS5_IJNS4_1CILi1EEENSA_ILi2EEESB_EEENS1_35KernelTmaWarpSpecializedCooperativeEEENS5_IJNSA_ILi256EEENSA_ILi128EEENSA_ILi64EEEEEENS_10bfloat16_tENS5_IJlSB_lEEESK_SL_NS4_8TiledMMAINS4_8MMA_AtomIJNS4_4SM904GMMA28MMA_64x128x16_F32BF16BF16_SSILNSP_5MajorE0ELSR_0ELNSP_7ScaleInE1ELSS_1EEEEEENS4_6LayoutINS5_IJSC_SB_SB_EEENS5_IJSB_NSA_ILi0EEESX_EEEEENS5_IJNS4_10UnderscoreES10_S10_EEEEENS4_23SM90_TMA_LOAD_MULTICASTENS4_14ComposedLayoutINS4_7SwizzleILi3ELi4ELi3EEENS4_18smem_ptr_flag_bitsILi16EEENSV_INS5_IJNSA_ILi8EEESI_EEENS5_IJSI_SB_EEEEEEEvNS4_8identityENS4_13SM90_TMA_LOADES1D_vS1E_EENS_8epilogue10collective6detail29Sm90TmaWarpSpecializedAdapterINS1I_15DefaultEpilogueISK_SL_SL_NS1H_6thread17LinearCombinationISK_Li1EffLNS1M_9ScaleType4KindE0ELNS_15FloatRoundStyleE2ESK_EENS1_15EpilogueDefaultEEEEEvvEEEEvNT_6ParamsE --------------------------
	.section	.nv.shared._ZN7cutlass13device_kernelINS_4gemm6kernel13GemmUniversalIN4cute5tupleIJiiiiEEENS1_10collective13CollectiveMmaINS1_34MainloopSm90TmaGmmaWarpSpecializedILi4ENS5_IJNS4_1CILi1EEENSA_ILi2EEESB_EEENS1_35KernelTmaWarpSpecializedCooperativeEEENS5_IJNSA_ILi256EEENSA_ILi128EEENSA_ILi64EEEEEENS_10bfloat16_tENS5_IJlSB_lEEESK_SL_NS4_8TiledMMAINS4_8MMA_AtomIJNS4_4SM904GMMA28MMA_64x128x16_F32BF16BF16_SSILNSP_5MajorE0ELSR_0ELNSP_7ScaleInE1ELSS_1EEEEEENS4_6LayoutINS5_IJSC_SB_SB_EEENS5_IJSB_NSA_ILi0EEESX_EEEEENS5_IJNS4_10UnderscoreES10_S10_EEEEENS4_23SM90_TMA_LOAD_MULTICASTENS4_14ComposedLayoutINS4_7SwizzleILi3ELi4ELi3EEENS4_18smem_ptr_flag_bitsILi16EEENSV_INS5_IJNSA_ILi8EEESI_EEENS5_IJSI_SB_EEEEEEEvNS4_8identityENS4_13SM90_TMA_LOADES1D_vS1E_EENS_8epilogue10collective6detail29Sm90TmaWarpSpecializedAdapterINS1I_15DefaultEpilogueISK_SL_SL_NS1H_6thread17LinearCombinationISK_Li1EffLNS1M_9ScaleType4KindE0ELNS_15FloatRoundStyleE2ESK_EENS1_15EpilogueDefaultEEEEEvvEEEEvNT_6ParamsE,"aw",@nobits
	.sectionflags	@""
	.align	16
	.zero		1024


//--------------------- .nv.shared.reserved.0     --------------------------
	.section	.nv.shared.reserved.0,"aw",@nobits
	.weak		__nv_reservedSMEM_offset_0_alias
	.size		__nv_reservedSMEM_offset_0_alias, 0, 0
	.other		__nv_reservedSMEM_offset_0_alias,@"STO_CUDA_RESERVED_SHARED STV_DEFAULT"
__nv_reservedSMEM_offset_0_alias:
	.zero		0


//--------------------- .nv.global                --------------------------
	.section	.nv.global,"aw",@nobits
.nv.global:
	.type		_ZN39_INTERNAL_2278320b_4_k_cu_8408cc63_25304cute1_E,@object
	.size		_ZN39_INTERNAL_2278320b_4_k_cu_8408cc63_25304cute1_E,(_ZN39_INTERNAL_2278320b_4_k_cu_8408cc63_25304cuda3std3__45__cpo6cbeginE - _ZN39_INTERNAL_2278320b_4_k_cu_8408cc63_25304cute1_E)
_ZN39_INTERNAL_2278320b_4_k_cu_8408cc63_25304cute1_E:
	.zero		1
	.type		_ZN39_INTERNAL_2278320b_4_k_cu_8408cc63_25304cuda3std3__45__cpo6cbeginE,@object
	.size		_ZN39_INTERNAL_2278320b_4_k_cu_8408cc63_25304cuda3std3__45__cpo6cbeginE,(_ZN39_INTERNAL_2278320b_4_k_cu_8408cc63_25304cuda3std3__48in_placeE - _ZN39_INTERNAL_2278320b_4_k_cu_8408cc63_25304cuda3std3__45__cpo6cbeginE)
_ZN39_INTERNAL_2278320b_4_k_cu_8408cc63_25304cuda3std3__45__cpo6cbeginE:
	.zero		1
	.type		_ZN39_INTERNAL_2278320b_4_k_cu_8408cc63_25304cuda3std3__48in_placeE,@object
	.size		_ZN39_INTERNAL_2278320b_4_k_cu_8408cc63_25304cuda3std3__48in_placeE,(_ZN39_INTERNAL_2278320b_4_k_cu_8408cc63_25304cuda3std6ranges3__45__cpo9iter_moveE - _ZN39_INTERNAL_2278320b_4_k_cu_8408cc63_25304cuda3std3__48in_placeE)
_ZN39_INTERNAL_2278320b_4_k_cu_8408cc63_25304cuda3std3__48in_placeE:
	.zero		1
	.type		_ZN39_INTERNAL_2278320b_4_k_cu_8408cc63_25304cuda3std6ranges3__45__cpo9iter_moveE,@object
	.size		_ZN39_INTERNAL_2278320b_4_k_cu_8408cc63_25304cuda3std6ranges3__45__cpo9iter_moveE,(_ZN39_INTERNAL_2278320b_4_k_cu_8408cc63_25304cuda3std3__45__cpo5beginE - _ZN39_INTERNAL_2278320b_4_k_cu_8408cc63_25304cuda3std6ranges3__45__cpo9iter_moveE)
_ZN39_INTERNAL_2278320b_4_k_cu_8408cc63_25304cuda3std6ranges3__45__cpo9iter_moveE:
	.zero		1
	.type		_ZN39_INTERNAL_2278320b_4_k_cu_8408cc63_25304cuda3std3__45__cpo5beginE,@object
	.size		_ZN39_INTERNAL_2278320b_4_k_cu_8408cc63_25304cuda3std3__45__cpo5beginE,(_ZN39_INTERNAL_2278320b_4_k_cu_8408cc63_25304cuda3std3__441_GLOBAL__N__2278320b_4_k_cu_8408cc63_25306ignoreE - _ZN39_INTERNAL_2278320b_4_k_cu_8408cc63_25304cuda3std3__45__cpo5beginE)
_ZN39_INTERNAL_2278320b_4_k_cu_8408cc63_25304cuda3std3__45__cpo5beginE:
	.zero		1
	.type		_ZN39_INTERNAL_2278320b_4_k_cu_8408cc63_25304cuda3std3__441_GLOBAL__N__2278320b_4_k_cu_8408cc63_25306ignoreE,@object
	.size		_ZN39_INTERNAL_2278320b_4_k_cu_8408cc63_25304cuda3std3__441_GLOBAL__N__2278320b_4_k_cu_8408cc63_25306ignoreE,(_ZN39_INTERNAL_2278320b_4_k_cu_8408cc63_25304cute7productE - _ZN39_INTERNAL_2278320b_4_k_cu_8408cc63_25304cuda3std3__441_GLOBAL__N__2278320b_4_k_cu_8408cc63_25306ignoreE)
_ZN39_INTERNAL_2278320b_4_k_cu_8408cc63_25304cuda3std3__441_GLOBAL__N__2278320b_4_k_cu_8408cc63_25306ignoreE:
	.zero		1
	.type		_ZN39_INTERNAL_2278320b_4_k_cu_8408cc63_25304cute7productE,@object
	.size		_ZN39_INTERNAL_2278320b_4_k_cu_8408cc63_25304cute7productE,(_ZN39_INTERNAL_2278320b_4_k_cu_8408cc63_25304cuda3std3__45__cpo3endE - _ZN39_INTERNAL_2278320b_4_k_cu_8408cc63_25304cute7productE)
_ZN39_INTERNAL_2278320b_4_k_cu_8408cc63_25304cute7productE:
	.zero		1
	.type		_ZN39_INTERNAL_2278320b_4_k_cu_8408cc63_25304cuda3std3__45__cpo3endE,@object
	.size		_ZN39_INTERNAL_2278320b_4_k_cu_8408cc63_25304cuda3std3__45__cpo3endE,(_ZN39_INTERNAL_2278320b_4_k_cu_8408cc63_25304cuda3std3__419piecewise_constructE - _ZN39_INTERNAL_2278320b_4_k_cu_8408cc63_25304cuda3std3__45__cpo3endE)
_ZN39_INTERNAL_2278320b_4_k_cu_8408cc63_25304cuda3std3__45__cpo3endE:
	.zero		1
	.type		_ZN39_INTERNAL_2278320b_4_k_cu_8408cc63_25304cuda3std3__419piecewise_constructE,@object
	.size		_ZN39_INTERNAL_2278320b_4_k_cu_8408cc63_25304cuda3std3__419piecewise_constructE,(_ZN39_INTERNAL_2278320b_4_k_cu_8408cc63_25304cuda3std3__45__cpo4cendE - _ZN39_INTERNAL_2278320b_4_k_cu_8408cc63_25304cuda3std3__419piecewise_constructE)
_ZN39_INTERNAL_2278320b_4_k_cu_8408cc63_25304cuda3std3__419piecewise_constructE:
	.zero		1
	.type		_ZN39_INTERNAL_2278320b_4_k_cu_8408cc63_25304cuda3std3__45__cpo4cendE,@object
	.size		_ZN39_INTERNAL_2278320b_4_k_cu_8408cc63_25304cuda3std3__45__cpo4cendE,(_ZN39_INTERNAL_2278320b_4_k_cu_8408cc63_25304cuda3std6ranges3__45__cpo4swapE - _ZN39_INTERNAL_2278320b_4_k_cu_8408cc63_25304cuda3std3__45__cpo4cendE)
_ZN39_INTERNAL_2278320b_4_k_cu_8408cc63_25304cuda3std3__45__cpo4cendE:
	.zero		1
	.type		_ZN39_INTERNAL_2278320b_4_k_cu_8408cc63_25304cuda3std6ranges3__45__cpo4swapE,@object
	.size		_ZN39_INTERNAL_2278320b_4_k_cu_8408cc63_25304cuda3std6ranges3__45__cpo4swapE,(.L_8 - _ZN39_INTERNAL_2278320b_4_k_cu_8408cc63_25304cuda3std6ranges3__45__cpo4swapE)
_ZN39_INTERNAL_2278320b_4_k_cu_8408cc63_25304cuda3std6ranges3__45__cpo4swapE:
	.zero		1
.L_8:


//--------------------- .nv.constant0._ZN7cutlass13device_kernelINS_4gemm6kernel13GemmUniversalIN4cute5tupleIJiiiiEEENS1_10collective13CollectiveMmaINS1_34MainloopSm90TmaGmmaWarpSpecializedILi4ENS5_IJNS4_1CILi1EEENSA_ILi2EEESB_EEENS1_35KernelTmaWarpSpecializedCooperativeEEENS5_IJNSA_ILi256EEENSA_ILi128EEENSA_ILi64EEEEEENS_10bfloat16_tENS5_IJlSB_lEEESK_SL_NS4_8TiledMMAINS4_8MMA_AtomIJNS4_4SM904GMMA28MMA_64x128x16_F32BF16BF16_SSILNSP_5MajorE0ELSR_0ELNSP_7ScaleInE1ELSS_1EEEEEENS4_6LayoutINS5_IJSC_SB_SB_EEENS5_IJSB_NSA_ILi0EEESX_EEEEENS5_IJNS4_10UnderscoreES10_S10_EEEEENS4_23SM90_TMA_LOAD_MULTICASTENS4_14ComposedLayoutINS4_7SwizzleILi3ELi4ELi3EEENS4_18smem_ptr_flag_bitsILi16EEENSV_INS5_IJNSA_ILi8EEESI_EEENS5_IJSI_SB_EEEEEEEvNS4_8identityENS4_13SM90_TMA_LOADES1D_vS1E_EENS_8epilogue10collective6detail29Sm90TmaWarpSpecializedAdapterINS1I_15DefaultEpilogueISK_SL_SL_NS1H_6thread17LinearCombinationISK_Li1EffLNS1M_9ScaleType4KindE0ELNS_15FloatRoundStyleE2ESK_EENS1_15EpilogueDefaultEEEEEvvEEEEvNT_6ParamsE --------------------------
	.section	.nv.constant0._ZN7cutlass13device_kernelINS_4gemm6kernel13GemmUniversalIN4cute5tupleIJiiiiEEENS1_10collective13CollectiveMmaINS1_34MainloopSm90TmaGmmaWarpSpecializedILi4ENS5_IJNS4_1CILi1EEENSA_ILi2EEESB_EEENS1_35KernelTmaWarpSpecializedCooperativeEEENS5_IJNSA_ILi256EEENSA_ILi128EEENSA_ILi64EEEEEENS_10bfloat16_tENS5_IJlSB_lEEESK_SL_NS4_8TiledMMAINS4_8MMA_AtomIJNS4_4SM904GMMA28MMA_64x128x16_F32BF16BF16_SSILNSP_5MajorE0ELSR_0ELNSP_7ScaleInE1ELSS_1EEEEEENS4_6LayoutINS5_IJSC_SB_SB_EEENS5_IJSB_NSA_ILi0EEESX_EEEEENS5_IJNS4_10UnderscoreES10_S10_EEEEENS4_23SM90_TMA_LOAD_MULTICASTENS4_14ComposedLayoutINS4_7SwizzleILi3ELi4ELi3EEENS4_18smem_ptr_flag_bitsILi16EEENSV_INS5_IJNSA_ILi8EEESI_EEENS5_IJSI_SB_EEEEEEEvNS4_8identityENS4_13SM90_TMA_LOADES1D_vS1E_EENS_8epilogue10collective6detail29Sm90TmaWarpSpecializedAdapterINS1I_15DefaultEpilogueISK_SL_SL_NS1H_6thread17LinearCombinationISK_Li1EffLNS1M_9ScaleType4KindE0ELNS_15FloatRoundStyleE2ESK_EENS1_15EpilogueDefaultEEEEEvvEEEEvNT_6ParamsE,"a",@progbits
	.sectionflags	@""
	.align	4
.nv.constant0._ZN7cutlass13device_kernelINS_4gemm6kernel13GemmUniversalIN4cute5tupleIJiiiiEEENS1_10collective13CollectiveMmaINS1_34MainloopSm90TmaGmmaWarpSpecializedILi4ENS5_IJNS4_1CILi1EEENSA_ILi2EEESB_EEENS1_35KernelTmaWarpSpecializedCooperativeEEENS5_IJNSA_ILi256EEENSA_ILi128EEENSA_ILi64EEEEEENS_10bfloat16_tENS5_IJlSB_lEEESK_SL_NS4_8TiledMMAINS4_8MMA_AtomIJNS4_4SM904GMMA28MMA_64x128x16_F32BF16BF16_SSILNSP_5MajorE0ELSR_0ELNSP_7ScaleInE1ELSS_1EEEEEENS4_6LayoutINS5_IJSC_SB_SB_EEENS5_IJSB_NSA_ILi0EEESX_EEEEENS5_IJNS4_10UnderscoreES10_S10_EEEEENS4_23SM90_TMA_LOAD_MULTICASTENS4_14ComposedLayoutINS4_7SwizzleILi3ELi4ELi3EEENS4_18smem_ptr_flag_bitsILi16EEENSV_INS5_IJNSA_ILi8EEESI_EEENS5_IJSI_SB_EEEEEEEvNS4_8identityENS4_13SM90_TMA_LOADES1D_vS1E_EENS_8epilogue10collective6detail29Sm90TmaWarpSpecializedAdapterINS1I_15DefaultEpilogueISK_SL_SL_NS1H_6thread17LinearCombinationISK_Li1EffLNS1M_9ScaleType4KindE0ELNS_15FloatRoundStyleE2ESK_EENS1_15EpilogueDefaultEEEEEvvEEEEvNT_6ParamsE:
	.zero		1664


//--------------------- SYMBOLS --------------------------

	.type		.nv.reservedSmem.offset0,@object
	.size		.nv.reservedSmem.offset0,0x4
	.type		__assertfail,@function
